def matmul_kernel(
    a_ptr,
    b_ptr,
    c_ptr,
    M,
    N,
    K,
    stride_am,
    stride_ak,
    stride_bk,
    stride_bn,
    stride_cm,
    stride_cn,
    BLOCK_M: tl.constexpr,
    BLOCK_N: tl.constexpr,
    BLOCK_K: tl.constexpr,
    GROUP_M: tl.constexpr,
):
    pid = tl.program_id(axis=0)
    num_pid_m = tl.cdiv(M, BLOCK_M)
    num_pid_n = tl.cdiv(N, BLOCK_N)
    num_pid_in_group = GROUP_M * num_pid_n
    group_id = pid // num_pid_in_group
    first_pid_m = group_id * GROUP_M
    group_size_m = min(num_pid_m - first_pid_m, GROUP_M)
    pid_m = first_pid_m + ((pid % num_pid_in_group) % group_size_m)
    pid_n = (pid % num_pid_in_group) // group_size_m

    offs_am = (pid_m * BLOCK_M + tl.arange(0, BLOCK_M)) % M
    offs_bn = (pid_n * BLOCK_N + tl.arange(0, BLOCK_N)) % N
    offs_k = tl.arange(0, BLOCK_K)
    a_ptrs = a_ptr + offs_am[:, None] * stride_am + offs_k[None, :] * stride_ak
    b_ptrs = b_ptr + offs_k[:, None] * stride_bk + offs_bn[None, :] * stride_bn

    acc = tl.zeros((BLOCK_M, BLOCK_N), dtype=tl.float32)
    for kk in range(0, tl.cdiv(K, BLOCK_K)):
        a = tl.load(a_ptrs, mask=offs_k[None, :] < K - kk * BLOCK_K, other=0.0)
        b = tl.load(b_ptrs, mask=offs_k[:, None] < K - kk * BLOCK_K, other=0.0)
        acc = tl.dot(a, b, acc)
        a_ptrs += BLOCK_K * stride_ak
        b_ptrs += BLOCK_K * stride_bk

    c = acc.to(c_ptr.dtype.element_ty)
    offs_cm = pid_m * BLOCK_M + tl.arange(0, BLOCK_M)
    offs_cn = pid_n * BLOCK_N + tl.arange(0, BLOCK_N)
    c_ptrs = c_ptr + offs_cm[:, None] * stride_cm + offs_cn[None, :] * stride_cn
    mask = (offs_cm[:, None] < M) & (offs_cn[None, :] < N)
    tl.store(c_ptrs, c, mask=mask)

# config = {"BLOCK_K": 16, "BLOCK_M": 16, "BLOCK_N": 128, "GROUP_M": 8, "arch": "sm_100", "dtype": "bf16", "num_ctas": 1, "num_stages": 3, "num_warps": 4}
# arch = sm_100


// ===== COMPILED SASS (sm_100a) =====

	.target	sm_100a

	.elftype	@"ET_EXEC"


//--------------------- .note.nv.tkinfo           --------------------------
	.section	.note.nv.tkinfo,"",@"SHT_NOTE"
	.sectionflags	@"SHF_NOTE_NV_TKINFO"
	.tkinfo
        /*0018*/ 	.word	0x00000081
        /*0030*/ 	.string	""
        /*0030*/ 	.string	"ptxas-blackwell"
        /*0030*/ 	.string	"Cuda compilation tools, release 12.9, V12.9.86"
        /*0030*/ 	.string	"Build cuda_12.9.r12.9/compiler.36037853_0"
        /*0030*/ 	.string	"-v  -suppress-debug-info  -lineinfo  -arch sm_100a "



//--------------------- .note.nv.cuver            --------------------------
	.section	.note.nv.cuver,"",@"SHT_NOTE"
	.sectionflags	@"SHF_NOTE_NV_CUVER"
        /*0018*/ 	.short	0x0001
        /*001a*/ 	.short	0x0064
        /*001c*/ 	.short	0x0001
        /*001e*/ 	.short	0x0000
        /*0020*/ 	.short	0x0001
        /*0022*/ 	.short	0x0000


//--------------------- .nv.info                  --------------------------
	.section	.nv.info,"",@"SHT_CUDA_INFO"
	.align	4


	//----- nvinfo : EIATTR_REGCOUNT
	.align		4
        /*0000*/ 	.byte	0x04, 0x2f
        /*0002*/ 	.short	(.L_1 - .L_0)
	.align		4
.L_0:
        /*0004*/ 	.word	index@(matmul_kernel)
        /*0008*/ 	.word	0x00000060


	//----- nvinfo : EIATTR_FRAME_SIZE
	.align		4
.L_1:
        /*000c*/ 	.byte	0x04, 0x11
        /*000e*/ 	.short	(.L_3 - .L_2)
	.align		4
.L_2:
        /*0010*/ 	.word	index@(matmul_kernel)
        /*0014*/ 	.word	0x00000000


	//----- nvinfo : EIATTR_MIN_STACK_SIZE
	.align		4
.L_3:
        /*0018*/ 	.byte	0x04, 0x12
        /*001a*/ 	.short	(.L_5 - .L_4)
	.align		4
.L_4:
        /*001c*/ 	.word	index@(matmul_kernel)
        /*0020*/ 	.word	0x00000000
.L_5:


//--------------------- .nv.info.matmul_kernel    --------------------------
	.section	.nv.info.matmul_kernel,"",@"SHT_CUDA_INFO"
	.sectionflags	@""
	.align	4


	//----- nvinfo : EIATTR_CUDA_API_VERSION
	.align		4
        /*0000*/ 	.byte	0x04, 0x37
        /*0002*/ 	.short	(.L_7 - .L_6)
.L_6:
        /*0004*/ 	.word	0x00000081


	//----- nvinfo : EIATTR_KPARAM_INFO
	.align		4
.L_7:
        /*0008*/ 	.byte	0x04, 0x17
        /*000a*/ 	.short	(.L_9 - .L_8)
.L_8:
        /*000c*/ 	.word	0x00000000
        /*0010*/ 	.short	0x000d
        /*0012*/ 	.short	0x0048
        /*0014*/ 	.byte	0x00, 0xf4, 0x21, 0x00


	//----- nvinfo : EIATTR_KPARAM_INFO
	.align		4
.L_9:
        /*0018*/ 	.byte	0x04, 0x17
        /*001a*/ 	.short	(.L_11 - .L_10)
.L_10:
        /*001c*/ 	.word	0x00000000
        /*0020*/ 	.short	0x000c
        /*0022*/ 	.short	0x0040
        /*0024*/ 	.byte	0x00, 0xf4, 0x21, 0x00


	//----- nvinfo : EIATTR_KPARAM_INFO
	.align		4
.L_11:
        /*0028*/ 	.byte	0x04, 0x17
        /*002a*/ 	.short	(.L_13 - .L_12)
.L_12:
        /*002c*/ 	.word	0x00000000
        /*0030*/ 	.short	0x000b
        /*0032*/ 	.short	0x0038
        /*0034*/ 	.byte	0x00, 0xf0, 0x11, 0x00


	//----- nvinfo : EIATTR_KPARAM_INFO
	.align		4
.L_13:
        /*0038*/ 	.byte	0x04, 0x17
        /*003a*/ 	.short	(.L_15 - .L_14)
.L_14:
        /*003c*/ 	.word	0x00000000
        /*0040*/ 	.short	0x000a
        /*0042*/ 	.short	0x0034
        /*0044*/ 	.byte	0x00, 0xf0, 0x11, 0x00


	//----- nvinfo : EIATTR_KPARAM_INFO
	.align		4
.L_15:
        /*0048*/ 	.byte	0x04, 0x17
        /*004a*/ 	.short	(.L_17 - .L_16)
.L_16:
        /*004c*/ 	.word	0x00000000
        /*0050*/ 	.short	0x0009
        /*0052*/ 	.short	0x0030
        /*0054*/ 	.byte	0x00, 0xf0, 0x11, 0x00


	//----- nvinfo : EIATTR_KPARAM_INFO
	.align		4
.L_17:
        /*0058*/ 	.byte	0x04, 0x17
        /*005a*/ 	.short	(.L_19 - .L_18)
.L_18:
        /*005c*/ 	.word	0x00000000
        /*0060*/ 	.short	0x0008
        /*0062*/ 	.short	0x002c
        /*0064*/ 	.byte	0x00, 0xf0, 0x11, 0x00


	//----- nvinfo : EIATTR_KPARAM_INFO
	.align		4
.L_19:
        /*0068*/ 	.byte	0x04, 0x17
        /*006a*/ 	.short	(.L_21 - .L_20)
.L_20:
        /*006c*/ 	.word	0x00000000
        /*0070*/ 	.short	0x0007
        /*0072*/ 	.short	0x0028
        /*0074*/ 	.byte	0x00, 0xf0, 0x11, 0x00


	//----- nvinfo : EIATTR_KPARAM_INFO
	.align		4
.L_21:
        /*0078*/ 	.byte	0x04, 0x17
        /*007a*/ 	.short	(.L_23 - .L_22)
.L_22:
        /*007c*/ 	.word	0x00000000
        /*0080*/ 	.short	0x0006
        /*0082*/ 	.short	0x0024
        /*0084*/ 	.byte	0x00, 0xf0, 0x11, 0x00


	//----- nvinfo : EIATTR_KPARAM_INFO
	.align		4
.L_23:
        /*0088*/ 	.byte	0x04, 0x17
        /*008a*/ 	.short	(.L_25 - .L_24)
.L_24:
        /*008c*/ 	.word	0x00000000
        /*0090*/ 	.short	0x0005
        /*0092*/ 	.short	0x0020
        /*0094*/ 	.byte	0x00, 0xf0, 0x11, 0x00


	//----- nvinfo : EIATTR_KPARAM_INFO
	.align		4
.L_25:
        /*0098*/ 	.byte	0x04, 0x17
        /*009a*/ 	.short	(.L_27 - .L_26)
.L_26:
        /*009c*/ 	.word	0x00000000
        /*00a0*/ 	.short	0x0004
        /*00a2*/ 	.short	0x001c
        /*00a4*/ 	.byte	0x00, 0xf0, 0x11, 0x00


	//----- nvinfo : EIATTR_KPARAM_INFO
	.align		4
.L_27:
        /*00a8*/ 	.byte	0x04, 0x17
        /*00aa*/ 	.short	(.L_29 - .L_28)
.L_28:
        /*00ac*/ 	.word	0x00000000
        /*00b0*/ 	.short	0x0003
        /*00b2*/ 	.short	0x0018
        /*00b4*/ 	.byte	0x00, 0xf0, 0x11, 0x00


	//----- nvinfo : EIATTR_KPARAM_INFO
	.align		4
.L_29:
        /*00b8*/ 	.byte	0x04, 0x17
        /*00ba*/ 	.short	(.L_31 - .L_30)
.L_30:
        /*00bc*/ 	.word	0x00000000
        /*00c0*/ 	.short	0x0002
        /*00c2*/ 	.short	0x0010
        /*00c4*/ 	.byte	0x00, 0xf4, 0x21, 0x00


	//----- nvinfo : EIATTR_KPARAM_INFO
	.align		4
.L_31:
        /*00c8*/ 	.byte	0x04, 0x17
        /*00ca*/ 	.short	(.L_33 - .L_32)
.L_32:
        /*00cc*/ 	.word	0x00000000
        /*00d0*/ 	.short	0x0001
        /*00d2*/ 	.short	0x0008
        /*00d4*/ 	.byte	0x00, 0xf4, 0x21, 0x00


	//----- nvinfo : EIATTR_KPARAM_INFO
	.align		4
.L_33:
        /*00d8*/ 	.byte	0x04, 0x17
        /*00da*/ 	.short	(.L_35 - .L_34)
.L_34:
        /*00dc*/ 	.word	0x00000000
        /*00e0*/ 	.short	0x0000
        /*00e2*/ 	.short	0x0000
        /*00e4*/ 	.byte	0x00, 0xf4, 0x21, 0x00


	//----- nvinfo : EIATTR_SPARSE_MMA_MASK
	.align		4
.L_35:
        /*00e8*/ 	.byte	0x03, 0x50
        /*00ea*/ 	.short	0x0000


	//----- nvinfo : EIATTR_MAXREG_COUNT
	.align		4
        /*00ec*/ 	.byte	0x03, 0x1b
        /*00ee*/ 	.short	0x00ff


	//----- nvinfo : EIATTR_NUM_BARRIERS
	.align		4
        /*00f0*/ 	.byte	0x02, 0x4c
        /*00f2*/ 	.byte	0x01
	.zero		1


	//----- nvinfo : EIATTR_VRC_CTA_INIT_COUNT
	.align		4
        /*00f4*/ 	.byte	0x02, 0x4a
	.zero		1
	.zero		1


	//----- nvinfo : EIATTR_EXIT_INSTR_OFFSETS
	.align		4
        /*00f8*/ 	.byte	0x04, 0x1c
        /*00fa*/ 	.short	(.L_37 - .L_36)


	//   ....[0]....
.L_36:
        /*00fc*/ 	.word	0x000028d0


	//   ....[1]....
        /*0100*/ 	.word	0x00002900


	//----- nvinfo : EIATTR_REQNTID
	.align		4
.L_37:
        /*0104*/ 	.byte	0x04, 0x10
        /*0106*/ 	.short	(.L_39 - .L_38)
.L_38:
        /*0108*/ 	.word	0x00000080
        /*010c*/ 	.word	0x00000001
        /*0110*/ 	.word	0x00000001


	//----- nvinfo : EIATTR_CBANK_PARAM_SIZE
	.align		4
.L_39:
        /*0114*/ 	.byte	0x03, 0x19
        /*0116*/ 	.short	0x0050


	//----- nvinfo : EIATTR_PARAM_CBANK
	.align		4
        /*0118*/ 	.byte	0x04, 0x0a
        /*011a*/ 	.short	(.L_41 - .L_40)
	.align		4
.L_40:
        /*011c*/ 	.word	index@(.nv.constant0.matmul_kernel)
        /*0120*/ 	.short	0x0380
        /*0122*/ 	.short	0x0050


	//----- nvinfo : EIATTR_SW_WAR
	.align		4
.L_41:
        /*0124*/ 	.byte	0x04, 0x36
        /*0126*/ 	.short	(.L_43 - .L_42)
.L_42:
        /*0128*/ 	.word	0x00000008
.L_43:


//--------------------- .nv.compat                --------------------------
	.section	.nv.compat,"",@"SHT_CUDA_COMPAT_INFO"
	.align	4
        /*0000*/ 	.byte	0x02, 0x02, 0x01, 0x00, 0x02, 0x05, 0x05, 0x00, 0x02, 0x03, 0x00, 0x00, 0x02, 0x06, 0x01, 0x00


//--------------------- .nv.callgraph             --------------------------
	.section	.nv.callgraph,"",@"SHT_CUDA_CALLGRAPH"
	.align	4
	.sectionentsize	8
	.align		4
        /*0000*/ 	.word	0x00000000
	.align		4
        /*0004*/ 	.word	0xffffffff
	.align		4
        /*0008*/ 	.word	0x00000000
	.align		4
        /*000c*/ 	.word	0xfffffffe
	.align		4
        /*0010*/ 	.word	0x00000000
	.align		4
        /*0014*/ 	.word	0xfffffffd
	.align		4
        /*0018*/ 	.word	0x00000000
	.align		4
        /*001c*/ 	.word	0xfffffffc


//--------------------- .text.matmul_kernel       --------------------------
	.section	.text.matmul_kernel,"ax",@progbits
	.align	128
        .global         matmul_kernel
        .type           matmul_kernel,@function
        .size           matmul_kernel,(.L_x_4 - matmul_kernel)
        .other          matmul_kernel,@"STO_CUDA_ENTRY STV_DEFAULT"
matmul_kernel:
.text.matmul_kernel:
[----:B------:R-:W0:Y:S08]  /*0000*/  LDC R1, c[0x0][0x37c] ;  /* 0x0000df00ff017b82 */ /* 0x000e300000000800 */
[----:B------:R-:W1:Y:S01]  /*0010*/  LDC.64 R40, c[0x0][0x398] ;  /* 0x0000e600ff287b82 */ /* 0x000e620000000a00 */
[----:B------:R-:W2:Y:S01]  /*0020*/  S2R R5, SR_CTAID.X ;  /* 0x0000000000057919 */ /* 0x000ea20000002500 */
[----:B------:R-:W3:Y:S01]  /*0030*/  LDCU UR4, c[0x0][0x3a0] ;  /* 0x00007400ff0477ac */ /* 0x000ee20008000800 */
[----:B------:R-:W-:Y:S01]  /*0040*/  UMOV UR5, 0x400 ;  /* 0x0000040000057882 */ /* 0x000fe20000000000 */
[----:B------:R-:W4:Y:S04]  /*0050*/  LDCU.64 UR8, c[0x0][0x358] ;  /* 0x00006b00ff0877ac */ /* 0x000f280008000a00 */
[----:B------:R-:W5:Y:S01]  /*0060*/  S2UR UR6, SR_CgaCtaId ;  /* 0x00000000000679c3 */ /* 0x000f620000008800 */
[----:B------:R-:W0:Y:S01]  /*0070*/  LDCU UR7, c[0x0][0x3a0] ;  /* 0x00007400ff0777ac */ /* 0x000e220008000800 */
[----:B---3--:R-:W-:Y:S01]  /*0080*/  UIADD3 UR4, UPT, UPT, UR4, 0xf, URZ ;  /* 0x0000000f04047890 */ /* 0x008fe2000fffe0ff */
[----:B-1----:R-:W-:-:S03]  /*0090*/  VIADD R0, R41, 0x7f ;  /* 0x0000007f29007836 */ /* 0x002fc60000000000 */
[----:B------:R-:W-:Y:S02]  /*00a0*/  UISETP.GT.AND UP0, UPT, UR4, 0xf, UPT ;  /* 0x0000000f0400788c */ /* 0x000fe4000bf04270 */
[----:B------:R-:W-:Y:S01]  /*00b0*/  SHF.R.S32.HI R3, RZ, 0x1f, R0 ;  /* 0x0000001fff037819 */ /* 0x000fe20000011400 */
[----:B-----5:R-:W-:-:S03]  /*00c0*/  ULEA UR5, UR6, UR5, 0x18 ;  /* 0x0000000506057291 */ /* 0x020fc6000f8ec0ff */
[----:B------:R-:W-:Y:S02]  /*00d0*/  LEA.HI R3, R3, R0, RZ, 0x7 ;  /* 0x0000000003037211 */ /* 0x000fe400078f38ff */
[----:B--2---:R-:W-:Y:S02]  /*00e0*/  IABS R8, R5 ;  /* 0x0000000500087213 */ /* 0x004fe40000000000 */
[----:B------:R-:W-:-:S05]  /*00f0*/  SHF.R.S32.HI R3, RZ, 0x7, R3 ;  /* 0x00000007ff037819 */ /* 0x000fca0000011403 */
[----:B------:R-:W-:-:S05]  /*0100*/  IMAD.SHL.U32 R4, R3, 0x8, RZ ;  /* 0x0000000803047824 */ /* 0x000fca00078e00ff */
[-C--:B------:R-:W-:Y:S02]  /*0110*/  IABS R7, R4.reuse ;  /* 0x0000000400077213 */ /* 0x080fe40000000000 */
[----:B------:R-:W-:Y:S02]  /*0120*/  IABS R10, R4 ;  /* 0x00000004000a7213 */ /* 0x000fe40000000000 */
[----:B------:R-:W1:Y:S08]  /*0130*/  I2F.RP R0, R7 ;  /* 0x0000000700007306 */ /* 0x000e700000209400 */
[----:B-1----:R-:W1:Y:S02]  /*0140*/  MUFU.RCP R0, R0 ;  /* 0x0000000000007308 */ /* 0x002e640000001000 */
[----:B-1----:R-:W-:-:S02]  /*0150*/  VIADD R2, R0, 0xffffffe ;  /* 0x0ffffffe00027836 */ /* 0x002fc40000000000 */
[----:B------:R-:W-:-:S04]  /*0160*/  IMAD.MOV R0, RZ, RZ, -R10 ;  /* 0x000000ffff007224 */ /* 0x000fc800078e0a0a */
[----:B------:R1:W2:Y:S02]  /*0170*/  F2I.FTZ.U32.TRUNC.NTZ R3, R2 ;  /* 0x0000000200037305 */ /* 0x0002a4000021f000 */
[----:B-1----:R-:W-:Y:S02]  /*0180*/  IMAD.MOV.U32 R2, RZ, RZ, RZ ;  /* 0x000000ffff027224 */ /* 0x002fe400078e00ff */
[----:B--2---:R-:W-:-:S04]  /*0190*/  IMAD.MOV R6, RZ, RZ, -R3 ;  /* 0x000000ffff067224 */ /* 0x004fc800078e0a03 */
[----:B------:R-:W-:Y:S02]  /*01a0*/  IMAD R9, R6, R7, RZ ;  /* 0x0000000706097224 */ /* 0x000fe400078e02ff */
[----:B------:R-:W-:Y:S02]  /*01b0*/  IMAD.MOV.U32 R6, RZ, RZ, R8 ;  /* 0x000000ffff067224 */ /* 0x000fe400078e0008 */
[----:B------:R-:W-:-:S06]  /*01c0*/  IMAD.HI.U32 R3, R3, R9, R2 ;  /* 0x0000000903037227 */ /* 0x000fcc00078e0002 */
[----:B------:R-:W-:-:S04]  /*01d0*/  IMAD.HI.U32 R3, R3, R6, RZ ;  /* 0x0000000603037227 */ /* 0x000fc800078e00ff */
[----:B------:R-:W-:-:S05]  /*01e0*/  IMAD R0, R3, R0, R6 ;  /* 0x0000000003007224 */ /* 0x000fca00078e0206 */
[----:B------:R-:W-:-:S13]  /*01f0*/  ISETP.GT.U32.AND P1, PT, R7, R0, PT ;  /* 0x000000000700720c */ /* 0x000fda0003f24070 */
[----:B------:R-:W-:Y:S02]  /*0200*/  @!P1 IMAD.IADD R0, R0, 0x1, -R7 ;  /* 0x0000000100009824 */ /* 0x000fe400078e0a07 */
[----:B------:R-:W-:Y:S01]  /*0210*/  @!P1 VIADD R3, R3, 0x1 ;  /* 0x0000000103039836 */ /* 0x000fe20000000000 */
[----:B------:R-:W-:Y:S02]  /*0220*/  ISETP.NE.AND P1, PT, R4, RZ, PT ;  /* 0x000000ff0400720c */ /* 0x000fe40003f25270 */
[----:B------:R-:W-:Y:S02]  /*0230*/  ISETP.GE.U32.AND P0, PT, R0, R7, PT ;  /* 0x000000070000720c */ /* 0x000fe40003f06070 */
[----:B------:R-:W-:-:S04]  /*0240*/  LOP3.LUT R0, R5, R4, RZ, 0x3c, !PT ;  /* 0x0000000405007212 */ /* 0x000fc800078e3cff */
[----:B------:R-:W-:Y:S01]  /*0250*/  ISETP.GE.AND P2, PT, R0, RZ, PT ;  /* 0x000000ff0000720c */ /* 0x000fe20003f46270 */
[----:B------:R-:W-:-:S06]  /*0260*/  VIADD R0, R40, 0xf ;  /* 0x0000000f28007836 */ /* 0x000fcc0000000000 */
[----:B------:R-:W-:-:S04]  /*0270*/  @P0 VIADD R3, R3, 0x1 ;  /* 0x0000000103030836 */ /* 0x000fc80000000000 */
[----:B------:R-:W-:Y:S01]  /*0280*/  IMAD.MOV.U32 R2, RZ, RZ, R3 ;  /* 0x000000ffff027224 */ /* 0x000fe200078e0003 */
[----:B------:R-:W-:-:S03]  /*0290*/  SHF.R.S32.HI R3, RZ, 0x1f, R0 ;  /* 0x0000001fff037819 */ /* 0x000fc60000011400 */
[----:B------:R-:W-:Y:S01]  /*02a0*/  @!P2 IMAD.MOV R2, RZ, RZ, -R2 ;  /* 0x000000ffff02a224 */ /* 0x000fe200078e0a02 */
[----:B------:R-:W-:Y:S02]  /*02b0*/  @!P1 LOP3.LUT R2, RZ, R4, RZ, 0x33, !PT ;  /* 0x00000004ff029212 */ /* 0x000fe400078e33ff */
[----:B------:R-:W-:-:S03]  /*02c0*/  LEA.HI R3, R3, R0, RZ, 0x4 ;  /* 0x0000000003037211 */ /* 0x000fc600078f20ff */
[----:B------:R-:W-:Y:S02]  /*02d0*/  IMAD.SHL.U32 R6, R2, 0x8, RZ ;  /* 0x0000000802067824 */ /* 0x000fe400078e00ff */
[----:B------:R-:W-:-:S03]  /*02e0*/  IMAD.MOV R2, RZ, RZ, -R2 ;  /* 0x000000ffff027224 */ /* 0x000fc600078e0a02 */
[----:B------:R-:W-:Y:S01]  /*02f0*/  LEA.HI.SX32 R3, R3, -R6, 0x1c ;  /* 0x8000000603037211 */ /* 0x000fe200078fe2ff */
[----:B------:R-:W-:-:S03]  /*0300*/  IMAD R4, R4, R2, R5 ;  /* 0x0000000204047224 */ /* 0x000fc600078e0205 */
[----:B------:R-:W-:Y:S02]  /*0310*/  VIMNMX R11, PT, PT, R3, 0x8, PT ;  /* 0x00000008030b7848 */ /* 0x000fe40003fe0100 */
[----:B------:R-:W-:Y:S02]  /*0320*/  IABS R9, R4 ;  /* 0x0000000400097213 */ /* 0x000fe40000000000 */
[----:B------:R-:W-:-:S04]  /*0330*/  IABS R7, R11 ;  /* 0x0000000b00077213 */ /* 0x000fc80000000000 */
[----:B------:R-:W1:Y:S08]  /*0340*/  I2F.RP R0, R7 ;  /* 0x0000000700007306 */ /* 0x000e700000209400 */
[----:B-1----:R-:W1:Y:S02]  /*0350*/  MUFU.RCP R0, R0 ;  /* 0x0000000000007308 */ /* 0x002e640000001000 */
[----:B-1----:R-:W-:-:S06]  /*0360*/  VIADD R3, R0, 0xffffffe ;  /* 0x0ffffffe00037836 */ /* 0x002fcc0000000000 */
[----:B------:R-:W1:Y:S02]  /*0370*/  F2I.FTZ.U32.TRUNC.NTZ R3, R3 ;  /* 0x0000000300037305 */ /* 0x000e64000021f000 */
[----:B-1----:R-:W-:-:S04]  /*0380*/  IMAD.MOV R8, RZ, RZ, -R3 ;  /* 0x000000ffff087224 */ /* 0x002fc800078e0a03 */
[----:B------:R-:W-:Y:S01]  /*0390*/  IMAD.MOV.U32 R2, RZ, RZ, R8 ;  /* 0x000000ffff027224 */ /* 0x000fe200078e0008 */
[----:B------:R-:W-:-:S03]  /*03a0*/  IABS R8, R11 ;  /* 0x0000000b00087213 */ /* 0x000fc60000000000 */
[----:B------:R-:W-:Y:S02]  /*03b0*/  IMAD R5, R2, R7, RZ ;  /* 0x0000000702057224 */ /* 0x000fe400078e02ff */
[----:B------:R-:W-:Y:S02]  /*03c0*/  IMAD.MOV.U32 R2, RZ, RZ, RZ ;  /* 0x000000ffff027224 */ /* 0x000fe400078e00ff */
[----:B------:R-:W-:Y:S02]  /*03d0*/  IMAD.MOV R0, RZ, RZ, -R8 ;  /* 0x000000ffff007224 */ /* 0x000fe400078e0a08 */
[----:B------:R-:W-:Y:S01]  /*03e0*/  IMAD.HI.U32 R2, R3, R5, R2 ;  /* 0x0000000503027227 */ /* 0x000fe200078e0002 */
[----:B------:R-:W1:Y:S05]  /*03f0*/  S2R R8, SR_TID.X ;  /* 0x0000000000087919 */ /* 0x000e6a0000002100 */
[----:B------:R-:W-:-:S04]  /*0400*/  IMAD.HI.U32 R2, R2, R9, RZ ;  /* 0x0000000902027227 */ /* 0x000fc800078e00ff */
[----:B------:R-:W-:-:S05]  /*0410*/  IMAD R0, R2, R0, R9 ;  /* 0x0000000002007224 */ /* 0x000fca00078e0209 */
[----:B------:R-:W-:-:S13]  /*0420*/  ISETP.GT.U32.AND P1, PT, R7, R0, PT ;  /* 0x000000000700720c */ /* 0x000fda0003f24070 */
[----:B------:R-:W-:Y:S02]  /*0430*/  @!P1 IMAD.IADD R0, R0, 0x1, -R7 ;  /* 0x0000000100009824 */ /* 0x000fe400078e0a07 */
[----:B------:R-:W-:Y:S01]  /*0440*/  @!P1 VIADD R2, R2, 0x1 ;  /* 0x0000000102029836 */ /* 0x000fe20000000000 */
[----:B------:R-:W-:Y:S02]  /*0450*/  ISETP.NE.AND P1, PT, R11, RZ, PT ;  /* 0x000000ff0b00720c */ /* 0x000fe40003f25270 */
[----:B------:R-:W-:Y:S02]  /*0460*/  ISETP.GE.U32.AND P0, PT, R0, R7, PT ;  /* 0x000000070000720c */ /* 0x000fe40003f06070 */
[----:B------:R-:W-:Y:S02]  /*0470*/  LOP3.LUT R0, R4, R11, RZ, 0x3c, !PT ;  /* 0x0000000b04007212 */ /* 0x000fe400078e3cff */
[----:B-1----:R-:W-:Y:S02]  /*0480*/  SHF.R.U32.HI R69, RZ, 0x4, R8 ;  /* 0x00000004ff457819 */ /* 0x002fe40000011608 */
[----:B------:R-:W-:-:S02]  /*0490*/  ISETP.GE.AND P2, PT, R0, RZ, PT ;  /* 0x000000ff0000720c */ /* 0x000fc40003f46270 */
[----:B------:R-:W-:Y:S02]  /*04a0*/  SGXT.U32 R69, R69, 0x3 ;  /* 0x000000034545781a */ /* 0x000fe40000000000 */
[----:B------:R-:W-:Y:S02]  /*04b0*/  LOP3.LUT R68, R8, 0xf, RZ, 0xc0, !PT ;  /* 0x0000000f08447812 */ /* 0x000fe400078ec0ff */
[----:B------:R-:W-:Y:S01]  /*04c0*/  LOP3.LUT R67, R69, 0x8, RZ, 0xfc, !PT ;  /* 0x0000000845437812 */ /* 0x000fe200078efcff */
[----:B------:R-:W-:-:S06]  /*04d0*/  @P0 VIADD R2, R2, 0x1 ;  /* 0x0000000102020836 */ /* 0x000fcc0000000000 */
[----:B------:R-:W-:Y:S01]  /*04e0*/  @!P2 IMAD.MOV R2, RZ, RZ, -R2 ;  /* 0x000000ffff02a224 */ /* 0x000fe200078e0a02 */
[----:B------:R-:W-:-:S05]  /*04f0*/  @!P1 LOP3.LUT R2, RZ, R11, RZ, 0x33, !PT ;  /* 0x0000000bff029212 */ /* 0x000fca00078e33ff */
[----:B------:R-:W-:Y:S02]  /*0500*/  IMAD.MOV R0, RZ, RZ, -R2 ;  /* 0x000000ffff007224 */ /* 0x000fe400078e0a02 */
[----:B------:R-:W-:Y:S02]  /*0510*/  IMAD.SHL.U32 R2, R2, 0x80, RZ ;  /* 0x0000008002027824 */ /* 0x000fe400078e00ff */
[----:B------:R-:W-:-:S03]  /*0520*/  IMAD R0, R11, R0, R4 ;  /* 0x000000000b007224 */ /* 0x000fc600078e0204 */
[----:B------:R-:W-:Y:S01]  /*0530*/  LEA.HI R47, R8, R2, RZ, 0x1c ;  /* 0x00000002082f7211 */ /* 0x000fe200078fe0ff */
[----:B------:R-:W-:Y:S01]  /*0540*/  IMAD.IADD R3, R6, 0x1, R0 ;  /* 0x0000000106037824 */ /* 0x000fe200078e0200 */
[C---:B------:R-:W-:Y:S02]  /*0550*/  LOP3.LUT R66, R2.reuse, R69, RZ, 0xfc, !PT ;  /* 0x0000004502427212 */ /* 0x040fe400078efcff */
[----:B------:R-:W-:Y:S01]  /*0560*/  LOP3.LUT R49, R2, 0x8, R69, 0xfe, !PT ;  /* 0x0000000802317812 */ /* 0x000fe200078efe45 */
[C---:B------:R-:W-:Y:S01]  /*0570*/  VIADD R48, R47.reuse, 0x38 ;  /* 0x000000382f307836 */ /* 0x040fe20000000000 */
[C---:B------:R-:W-:Y:S01]  /*0580*/  LOP3.LUT R46, R66.reuse, 0x10, RZ, 0xfc, !PT ;  /* 0x00000010422e7812 */ /* 0x040fe200078efcff */
[----:B------:R-:W-:Y:S01]  /*0590*/  VIADD R47, R47, 0x78 ;  /* 0x000000782f2f7836 */ /* 0x000fe20000000000 */
[C---:B------:R-:W-:Y:S01]  /*05a0*/  LOP3.LUT R45, R66.reuse, 0x18, RZ, 0xfc, !PT ;  /* 0x00000018422d7812 */ /* 0x040fe200078efcff */
[----:B------:R-:W-:Y:S01]  /*05b0*/  IMAD R10, R3, 0x10, R68 ;  /* 0x00000010030a7824 */ /* 0x000fe200078e0244 */
[----:B------:R-:W-:-:S02]  /*05c0*/  LOP3.LUT R44, R66, 0x20, RZ, 0xfc, !PT ;  /* 0x00000020422c7812 */ /* 0x000fc400078efcff */
[C---:B------:R-:W-:Y:S02]  /*05d0*/  LOP3.LUT R19, R66.reuse, 0x28, RZ, 0xfc, !PT ;  /* 0x0000002842137812 */ /* 0x040fe400078efcff */
[C---:B------:R-:W-:Y:S02]  /*05e0*/  LOP3.LUT R18, R66.reuse, 0x30, RZ, 0xfc, !PT ;  /* 0x0000003042127812 */ /* 0x040fe400078efcff */
[C---:B------:R-:W-:Y:S02]  /*05f0*/  LOP3.LUT R17, R66.reuse, 0x40, RZ, 0xfc, !PT ;  /* 0x0000004042117812 */ /* 0x040fe400078efcff */
[C---:B------:R-:W-:Y:S02]  /*0600*/  LOP3.LUT R16, R66.reuse, 0x48, RZ, 0xfc, !PT ;  /* 0x0000004842107812 */ /* 0x040fe400078efcff */
[C---:B------:R-:W-:Y:S02]  /*0610*/  LOP3.LUT R15, R66.reuse, 0x50, RZ, 0xfc, !PT ;  /* 0x00000050420f7812 */ /* 0x040fe400078efcff */
[----:B------:R-:W-:-:S02]  /*0620*/  LOP3.LUT R14, R66, 0x58, RZ, 0xfc, !PT ;  /* 0x00000058420e7812 */ /* 0x000fc400078efcff */
[C---:B------:R-:W-:Y:S02]  /*0630*/  LOP3.LUT R13, R66.reuse, 0x60, RZ, 0xfc, !PT ;  /* 0x00000060420d7812 */ /* 0x040fe400078efcff */
[C---:B------:R-:W-:Y:S02]  /*0640*/  LOP3.LUT R12, R66.reuse, 0x68, RZ, 0xfc, !PT ;  /* 0x00000068420c7812 */ /* 0x040fe400078efcff */
[----:B------:R-:W-:Y:S01]  /*0650*/  LOP3.LUT R11, R66, 0x70, RZ, 0xfc, !PT ;  /* 0x00000070420b7812 */ /* 0x000fe200078efcff */
[----:B0---4-:R-:W-:Y:S06]  /*0660*/  BRA.U UP0, `(.L_x_0) ;  /* 0x0000000100247547 */ /* 0x011fec000b800000 */
[C---:B------:R-:W-:Y:S01]  /*0670*/  IMAD.SHL.U32 R7, R8.reuse, 0x20, RZ ;  /* 0x0000002008077824 */ /* 0x040fe200078e00ff */
[C---:B------:R-:W-:Y:S01]  /*0680*/  LOP3.LUT R9, R8.reuse, 0x10, RZ, 0xc0, !PT ;  /* 0x0000001008097812 */ /* 0x040fe200078ec0ff */
[----:B------:R-:W-:Y:S01]  /*0690*/  IMAD.SHL.U32 R8, R8, 0x8, RZ ;  /* 0x0000000808087824 */ /* 0x000fe200078e00ff */
[----:B------:R-:W-:Y:S02]  /*06a0*/  CS2R R20, SRZ ;  /* 0x0000000000147805 */ /* 0x000fe4000001ff00 */
[----:B------:R-:W-:Y:S02]  /*06b0*/  CS2R R2, SRZ ;  /* 0x0000000000027805 */ /* 0x000fe4000001ff00 */
[----:B------:R-:W-:Y:S02]  /*06c0*/  CS2R R22, SRZ ;  /* 0x0000000000167805 */ /* 0x000fe4000001ff00 */
[----:B------:R-:W-:Y:S02]  /*06d0*/  CS2R R32, SRZ ;  /* 0x0000000000207805 */ /* 0x000fe4000001ff00 */
[----:B------:R-:W-:Y:S01]  /*06e0*/  LOP3.LUT R7, R7, 0x60, RZ, 0xc0, !PT ;  /* 0x0000006007077812 */ /* 0x000fe200078ec0ff */
[----:B------:R-:W-:Y:S06]  /*06f0*/  BRA `(.L_x_1) ;  /* 0x00000018009c7947 */ /* 0x000fec0003800000 */
.L_x_0:
[----:B------:R-:W-:Y:S01]  /*0700*/  IABS R2, R41 ;  /* 0x0000002900027213 */ /* 0x000fe20000000000 */
[----:B------:R-:W-:Y:S01]  /*0710*/  IMAD.MOV.U32 R4, RZ, RZ, RZ ;  /* 0x000000ffff047224 */ /* 0x000fe200078e00ff */
[----:B------:R-:W-:Y:S01]  /*0720*/  IABS R0, R40 ;  /* 0x0000002800007213 */ /* 0x000fe20000000000 */
[----:B------:R-:W0:Y:S01]  /*0730*/  LDC R70, c[0x0][0x3a8] ;  /* 0x0000ea00ff467b82 */ /* 0x000e220000000800 */
[----:B------:R-:W1:Y:S01]  /*0740*/  I2F.RP R3, R2 ;  /* 0x0000000200037306 */ /* 0x000e620000209400 */
[----:B------:R-:W-:Y:S01]  /*0750*/  IABS R27, R14 ;  /* 0x0000000e001b7213 */ /* 0x000fe20000000000 */
[----:B------:R-:W2:Y:S01]  /*0760*/  LDCU.128 UR12, c[0x0][0x380] ;  /* 0x00007000ff0c77ac */ /* 0x000ea20008000c00 */
[----:B------:R-:W-:Y:S02]  /*0770*/  IABS R20, R11 ;  /* 0x0000000b00147213 */ /* 0x000fe40000000000 */
[----:B------:R-:W-:Y:S01]  /*0780*/  IABS R37, R18 ;  /* 0x0000001200257213 */ /* 0x000fe20000000000 */
[----:B------:R-:W3:Y:S01]  /*0790*/  LDCU UR10, c[0x0][0x3b0] ;  /* 0x00007600ff0a77ac */ /* 0x000ee20008000800 */
[----:B------:R-:W-:Y:S01]  /*07a0*/  IABS R57, R66 ;  /* 0x0000004200397213 */ /* 0x000fe20000000000 */
[----:B------:R-:W4:Y:S01]  /*07b0*/  I2F.RP R9, R0 ;  /* 0x0000000000097306 */ /* 0x000f220000209400 */
[----:B------:R-:W-:Y:S01]  /*07c0*/  IABS R25, R13 ;  /* 0x0000000d00197213 */ /* 0x000fe20000000000 */
[----:B------:R-:W5:Y:S01]  /*07d0*/  LDC R75, c[0x0][0x3ac] ;  /* 0x0000eb00ff4b7b82 */ /* 0x000f620000000800 */
[----:B------:R-:W-:Y:S01]  /*07e0*/  IABS R33, R17 ;  /* 0x0000001100217213 */ /* 0x000fe20000000000 */
[----:B------:R-:W-:Y:S01]  /*07f0*/  USHF.R.S32.HI UR6, URZ, 0x1f, UR4 ;  /* 0x0000001fff067899 */ /* 0x000fe20008011404 */
[----:B------:R-:W-:-:S02]  /*0800*/  IABS R31, R15 ;  /* 0x0000000f001f7213 */ /* 0x000fc40000000000 */
[----:B------:R-:W-:Y:S01]  /*0810*/  IABS R29, R16 ;  /* 0x00000010001d7213 */ /* 0x000fe20000000000 */
[----:B-1----:R-:W1:Y:S01]  /*0820*/  MUFU.RCP R3, R3 ;  /* 0x0000000300037308 */ /* 0x002e620000001000 */
[----:B------:R-:W-:Y:S01]  /*0830*/  IABS R35, R48 ;  /* 0x0000003000237213 */ /* 0x000fe20000000000 */
[----:B------:R-:W-:Y:S01]  /*0840*/  ULEA.HI UR6, UR6, UR4, URZ, 0x4 ;  /* 0x0000000406067291 */ /* 0x000fe2000f8f20ff */
[----:B------:R-:W-:Y:S02]  /*0850*/  IABS R39, R19 ;  /* 0x0000001300277213 */ /* 0x000fe40000000000 */
[----:B------:R-:W-:Y:S01]  /*0860*/  IABS R43, R44 ;  /* 0x0000002c002b7213 */ /* 0x000fe20000000000 */
[----:B------:R-:W-:Y:S01]  /*0870*/  USHF.R.S32.HI UR6, URZ, 0x4, UR6 ;  /* 0x00000004ff067899 */ /* 0x000fe20008011406 */
[----:B------:R-:W-:Y:S01]  /*0880*/  IABS R51, R45 ;  /* 0x0000002d00337213 */ /* 0x000fe20000000000 */
[----:B----4-:R-:W4:Y:S01]  /*0890*/  MUFU.RCP R9, R9 ;  /* 0x0000000900097308 */ /* 0x010f220000001000 */
[----:B------:R-:W-:Y:S01]  /*08a0*/  IABS R53, R46 ;  /* 0x0000002e00357213 */ /* 0x000fe20000000000 */
[----:B0-----:R-:W-:Y:S01]  /*08b0*/  IMAD R71, R69, R70, RZ ;  /* 0x0000004645477224 */ /* 0x001fe200078e02ff */
[----:B------:R-:W-:-:S02]  /*08c0*/  IABS R55, R49 ;  /* 0x0000003100377213 */ /* 0x000fc40000000000 */
[----:B------:R-:W-:Y:S01]  /*08d0*/  IABS R32, R10 ;  /* 0x0000000a00207213 */ /* 0x000fe20000000000 */
[----:B-1----:R-:W-:Y:S02]  /*08e0*/  VIADD R5, R3, 0xffffffe ;  /* 0x0ffffffe03057836 */ /* 0x002fe40000000000 */
[----:B-----5:R-:W-:Y:S02]  /*08f0*/  IMAD R73, R68, R75, RZ ;  /* 0x0000004b44497224 */ /* 0x020fe400078e02ff */
[----:B------:R-:W-:Y:S02]  /*0900*/  IMAD.SHL.U32 R75, R75, 0x10, RZ ;  /* 0x000000104b4b7824 */ /* 0x000fe400078e00ff */
[----:B------:R-:W0:Y:S01]  /*0910*/  F2I.FTZ.U32.TRUNC.NTZ R5, R5 ;  /* 0x0000000500057305 */ /* 0x000e22000021f000 */
[----:B----4-:R-:W-:Y:S01]  /*0920*/  VIADD R6, R9, 0xffffffe ;  /* 0x0ffffffe09067836 */ /* 0x010fe20000000000 */
[----:B------:R-:W-:-:S06]  /*0930*/  IABS R9, R47 ;  /* 0x0000002f00097213 */ /* 0x000fcc0000000000 */
[----:B------:R1:W4:Y:S01]  /*0940*/  F2I.FTZ.U32.TRUNC.NTZ R7, R6 ;  /* 0x0000000600077305 */ /* 0x000322000021f000 */
[----:B0-----:R-:W-:Y:S02]  /*0950*/  IMAD.MOV R21, RZ, RZ, -R5 ;  /* 0x000000ffff157224 */ /* 0x001fe400078e0a05 */
[----:B-1----:R-:W-:Y:S02]  /*0960*/  IMAD.MOV.U32 R6, RZ, RZ, RZ ;  /* 0x000000ffff067224 */ /* 0x002fe400078e00ff */
[----:B------:R-:W-:-:S04]  /*0970*/  IMAD R21, R21, R2, RZ ;  /* 0x0000000215157224 */ /* 0x000fc800078e02ff */
[----:B------:R-:W-:-:S04]  /*0980*/  IMAD.HI.U32 R4, R5, R21, R4 ;  /* 0x0000001505047227 */ /* 0x000fc800078e0004 */
[----:B------:R-:W-:Y:S02]  /*0990*/  IMAD.MOV.U32 R21, RZ, RZ, R20 ;  /* 0x000000ffff157224 */ /* 0x000fe400078e0014 */
[----:B------:R-:W-:-:S04]  /*09a0*/  IMAD.HI.U32 R3, R4, R9, RZ ;  /* 0x0000000904037227 */ /* 0x000fc800078e00ff */
[----:B------:R-:W-:Y:S02]  /*09b0*/  IMAD.MOV R3, RZ, RZ, -R3 ;  /* 0x000000ffff037224 */ /* 0x000fe400078e0a03 */
[----:B----4-:R-:W-:Y:S02]  /*09c0*/  IMAD.MOV R23, RZ, RZ, -R7 ;  /* 0x000000ffff177224 */ /* 0x010fe400078e0a07 */
[----:B------:R-:W-:Y:S02]  /*09d0*/  IMAD R3, R2, R3, R9 ;  /* 0x0000000302037224 */ /* 0x000fe400078e0209 */
[----:B------:R-:W-:-:S03]  /*09e0*/  IMAD.HI.U32 R9, R4, R27, RZ ;  /* 0x0000001b04097227 */ /* 0x000fc600078e00ff */
[----:B------:R-:W-:Y:S01]  /*09f0*/  ISETP.GT.U32.AND P0, PT, R2, R3, PT ;  /* 0x000000030200720c */ /* 0x000fe20003f04070 */
[----:B------:R-:W-:Y:S02]  /*0a00*/  IMAD.MOV R9, RZ, RZ, -R9 ;  /* 0x000000ffff097224 */ /* 0x000fe400078e0a09 */
[----:B------:R-:W-:-:S04]  /*0a10*/  IMAD.HI.U32 R5, R4, R21, RZ ;  /* 0x0000001504057227 */ /* 0x000fc800078e00ff */
[----:B------:R-:W-:Y:S02]  /*0a20*/  IMAD R27, R2, R9, R27 ;  /* 0x00000009021b7224 */ /* 0x000fe400078e021b */
[----:B------:R-:W-:-:S04]  /*0a30*/  IMAD.HI.U32 R9, R4, R37, RZ ;  /* 0x0000002504097227 */ /* 0x000fc800078e00ff */
[----:B------:R-:W-:Y:S02]  /*0a40*/  IMAD R23, R23, R0, RZ ;  /* 0x0000000017177224 */ /* 0x000fe400078e02ff */
[----:B------:R-:W-:Y:S02]  /*0a50*/  IMAD.MOV R9, RZ, RZ, -R9 ;  /* 0x000000ffff097224 */ /* 0x000fe400078e0a09 */
[----:B------:R-:W-:Y:S02]  /*0a60*/  IMAD.MOV R20, RZ, RZ, -R5 ;  /* 0x000000ffff147224 */ /* 0x000fe400078e0a05 */
[----:B------:R-:W-:Y:S01]  /*0a70*/  IMAD.HI.U32 R5, R7, R23, R6 ;  /* 0x0000001707057227 */ /* 0x000fe200078e0006 */
[----:B------:R-:W-:-:S03]  /*0a80*/  IABS R23, R12 ;  /* 0x0000000c00177213 */ /* 0x000fc60000000000 */
[----:B------:R-:W-:Y:S02]  /*0a90*/  IMAD R37, R2, R9, R37 ;  /* 0x0000000902257224 */ /* 0x000fe400078e0225 */
[----:B------:R-:W-:-:S04]  /*0aa0*/  IMAD.HI.U32 R9, R4, R57, RZ ;  /* 0x0000003904097227 */ /* 0x000fc800078e00ff */
[----:B------:R-:W-:Y:S02]  /*0ab0*/  IMAD R21, R2, R20, R21 ;  /* 0x0000001402157224 */ /* 0x000fe400078e0215 */
[----:B------:R-:W-:-:S03]  /*0ac0*/  IMAD.HI.U32 R6, R4, R23, RZ ;  /* 0x0000001704067227 */ /* 0x000fc600078e00ff */
[C---:B------:R-:W-:Y:S01]  /*0ad0*/  ISETP.GT.U32.AND P1, PT, R2.reuse, R21, PT ;  /* 0x000000150200720c */ /* 0x040fe20003f24070 */
[----:B------:R-:W-:Y:S02]  /*0ae0*/  IMAD.MOV R9, RZ, RZ, -R9 ;  /* 0x000000ffff097224 */ /* 0x000fe400078e0a09 */
[----:B------:R-:W-:Y:S02]  /*0af0*/  IMAD.MOV R6, RZ, RZ, -R6 ;  /* 0x000000ffff067224 */ /* 0x000fe400078e0a06 */
[----:B------:R-:W-:Y:S01]  /*0b00*/  IMAD R57, R2, R9, R57 ;  /* 0x0000000902397224 */ /* 0x000fe200078e0239 */
[----:B------:R-:W-:Y:S01]  /*0b10*/  LOP3.LUT R9, R8, 0x10, RZ, 0xc0, !PT ;  /* 0x0000001008097812 */ /* 0x000fe200078ec0ff */
[C---:B------:R-:W-:Y:S02]  /*0b20*/  IMAD R23, R2.reuse, R6, R23 ;  /* 0x0000000602177224 */ /* 0x040fe400078e0217 */
[----:B------:R-:W-:Y:S01]  /*0b30*/  @!P0 IMAD.IADD R3, R3, 0x1, -R2 ;  /* 0x0000000103038824 */ /* 0x000fe200078e0a02 */
[----:B------:R-:W-:Y:S01]  /*0b40*/  ISETP.GT.U32.AND P3, PT, R2, R57, PT ;  /* 0x000000390200720c */ /* 0x000fe20003f64070 */
[----:B------:R-:W-:Y:S01]  /*0b50*/  IMAD.HI.U32 R7, R4, R25, RZ ;  /* 0x0000001904077227 */ /* 0x000fe200078e00ff */
[----:B------:R-:W-:-:S02]  /*0b60*/  ISETP.GT.U32.AND P2, PT, R2, R23, PT ;  /* 0x000000170200720c */ /* 0x000fc40003f44070 */
[C---:B------:R-:W-:Y:S01]  /*0b70*/  ISETP.GT.U32.AND P5, PT, R2.reuse, R3, PT ;  /* 0x000000030200720c */ /* 0x040fe20003fa4070 */
[----:B------:R-:W-:Y:S01]  /*0b80*/  IMAD.MOV R7, RZ, RZ, -R7 ;  /* 0x000000ffff077224 */ /* 0x000fe200078e0a07 */
[----:B------:R-:W-:Y:S01]  /*0b90*/  ISETP.GT.U32.AND P0, PT, R2, R27, PT ;  /* 0x0000001b0200720c */ /* 0x000fe20003f04070 */
[----:B------:R-:W-:-:S04]  /*0ba0*/  IMAD.HI.U32 R6, R4, R33, RZ ;  /* 0x0000002104067227 */ /* 0x000fc800078e00ff */
[----:B------:R-:W-:Y:S02]  /*0bb0*/  IMAD R25, R2, R7, R25 ;  /* 0x0000000702197224 */ /* 0x000fe400078e0219 */
[----:B------:R-:W-:-:S04]  /*0bc0*/  IMAD.HI.U32 R20, R4, R31, RZ ;  /* 0x0000001f04147227 */ /* 0x000fc800078e00ff */
[----:B------:R-:W-:-:S04]  /*0bd0*/  IMAD.HI.U32 R22, R4, R29, RZ ;  /* 0x0000001d04167227 */ /* 0x000fc800078e00ff */
[----:B------:R-:W-:-:S04]  /*0be0*/  IMAD.HI.U32 R7, R4, R35, RZ ;  /* 0x0000002304077227 */ /* 0x000fc800078e00ff */
[----:B------:R-:W-:Y:S02]  /*0bf0*/  IMAD.MOV R6, RZ, RZ, -R6 ;  /* 0x000000ffff067224 */ /* 0x000fe400078e0a06 */
[----:B------:R-:W-:Y:S02]  /*0c00*/  @!P1 IMAD.IADD R21, R21, 0x1, -R2 ;  /* 0x0000000115159824 */ /* 0x000fe400078e0a02 */
[----:B------:R-:W-:Y:S02]  /*0c10*/  IMAD.MOV R20, RZ, RZ, -R20 ;  /* 0x000000ffff147224 */ /* 0x000fe400078e0a14 */
[----:B------:R-:W-:Y:S02]  /*0c20*/  IMAD.MOV R22, RZ, RZ, -R22 ;  /* 0x000000ffff167224 */ /* 0x000fe400078e0a16 */
[----:B------:R-:W-:Y:S02]  /*0c30*/  IMAD.MOV R7, RZ, RZ, -R7 ;  /* 0x000000ffff077224 */ /* 0x000fe400078e0a07 */
[----:B------:R-:W-:-:S02]  /*0c40*/  IMAD R33, R2, R6, R33 ;  /* 0x0000000602217224 */ /* 0x000fc400078e0221 */
[--C-:B------:R-:W-:Y:S01]  /*0c50*/  @!P3 IMAD.IADD R57, R57, 0x1, -R2.reuse ;  /* 0x000000013939b824 */ /* 0x100fe200078e0a02 */
[C---:B------:R-:W-:Y:S01]  /*0c60*/  ISETP.GT.U32.AND P3, PT, R2.reuse, R21, PT ;  /* 0x000000150200720c */ /* 0x040fe20003f64070 */
[C---:B------:R-:W-:Y:S02]  /*0c70*/  IMAD R31, R2.reuse, R20, R31 ;  /* 0x00000014021f7224 */ /* 0x040fe400078e021f */
[C---:B------:R-:W-:Y:S01]  /*0c80*/  IMAD R29, R2.reuse, R22, R29 ;  /* 0x00000016021d7224 */ /* 0x040fe200078e021d */
[C---:B------:R-:W-:Y:S01]  /*0c90*/  ISETP.GT.U32.AND P6, PT, R2.reuse, R57, PT ;  /* 0x000000390200720c */ /* 0x040fe20003fc4070 */
[C---:B------:R-:W-:Y:S01]  /*0ca0*/  IMAD R35, R2.reuse, R7, R35 ;  /* 0x0000000702237224 */ /* 0x040fe200078e0223 */
[C---:B------:R-:W-:Y:S01]  /*0cb0*/  ISETP.GT.U32.AND P1, PT, R2.reuse, R31, PT ;  /* 0x0000001f0200720c */ /* 0x040fe20003f24070 */
[--C-:B------:R-:W-:Y:S01]  /*0cc0*/  @!P2 IMAD.IADD R23, R23, 0x1, -R2.reuse ;  /* 0x000000011717a824 */ /* 0x100fe200078e0a02 */
[C---:B------:R-:W-:Y:S01]  /*0cd0*/  ISETP.GT.U32.AND P2, PT, R2.reuse, R25, PT ;  /* 0x000000190200720c */ /* 0x040fe20003f44070 */
[----:B------:R-:W-:Y:S01]  /*0ce0*/  @!P5 IMAD.IADD R3, R3, 0x1, -R2 ;  /* 0x000000010303d824 */ /* 0x000fe200078e0a02 */
[----:B------:R-:W-:Y:S01]  /*0cf0*/  ISETP.GT.U32.AND P5, PT, R2, R33, PT ;  /* 0x000000210200720c */ /* 0x000fe20003fa4070 */
[----:B------:R-:W-:Y:S01]  /*0d00*/  IMAD.HI.U32 R20, R4, R39, RZ ;  /* 0x0000002704147227 */ /* 0x000fe200078e00ff */
[----:B------:R-:W-:-:S03]  /*0d10*/  ISETP.GT.U32.AND P4, PT, R2, R23, PT ;  /* 0x000000170200720c */ /* 0x000fc60003f84070 */
[----:B------:R-:W-:-:S04]  /*0d20*/  IMAD.HI.U32 R22, R4, R43, RZ ;  /* 0x0000002b04167227 */ /* 0x000fc800078e00ff */
[----:B------:R-:W-:-:S04]  /*0d30*/  IMAD.HI.U32 R6, R4, R51, RZ ;  /* 0x0000003304067227 */ /* 0x000fc800078e00ff */
[----:B------:R-:W-:-:S04]  /*0d40*/  IMAD.HI.U32 R7, R4, R53, RZ ;  /* 0x0000003504077227 */ /* 0x000fc800078e00ff */
[----:B------:R-:W-:-:S04]  /*0d50*/  IMAD.HI.U32 R4, R4, R55, RZ ;  /* 0x0000003704047227 */ /* 0x000fc800078e00ff */
[----:B------:R-:W-:Y:S02]  /*0d60*/  IMAD.MOV R20, RZ, RZ, -R20 ;  /* 0x000000ffff147224 */ /* 0x000fe400078e0a14 */
[----:B------:R-:W-:Y:S02]  /*0d70*/  IMAD.MOV R22, RZ, RZ, -R22 ;  /* 0x000000ffff167224 */ /* 0x000fe400078e0a16 */
[----:B------:R-:W-:Y:S02]  /*0d80*/  IMAD.MOV R4, RZ, RZ, -R4 ;  /* 0x000000ffff047224 */ /* 0x000fe400078e0a04 */
[C---:B------:R-:W-:Y:S01]  /*0d90*/  IMAD R39, R2.reuse, R20, R39 ;  /* 0x0000001402277224 */ /* 0x040fe200078e0227 */
[----:B------:R-:W-:Y:S01]  /*0da0*/  SHF.R.S32.HI R20, RZ, 0x2, R8 ;  /* 0x00000002ff147819 */ /* 0x000fe20000011408 */
[----:B------:R-:W-:Y:S02]  /*0db0*/  IMAD R43, R2, R22, R43 ;  /* 0x00000016022b7224 */ /* 0x000fe400078e022b */
[----:B------:R-:W-:Y:S01]  /*0dc0*/  IMAD.MOV R6, RZ, RZ, -R6 ;  /* 0x000000ffff067224 */ /* 0x000fe200078e0a06 */
[----:B------:R-:W-:Y:S01]  /*0dd0*/  SGXT R20, R20, 0x1 ;  /* 0x000000011414781a */ /* 0x000fe20000000200 */
[C---:B------:R-:W-:Y:S01]  /*0de0*/  IMAD R55, R2.reuse, R4, R55 ;  /* 0x0000000402377224 */ /* 0x040fe200078e0237 */
[----:B------:R-:W-:Y:S01]  /*0df0*/  SHF.R.S32.HI R4, RZ, 0x6, R8 ;  /* 0x00000006ff047819 */ /* 0x000fe20000011408 */
[----:B------:R-:W-:Y:S01]  /*0e00*/  @!P3 IMAD.IADD R21, R21, 0x1, -R2 ;  /* 0x000000011515b824 */ /* 0x000fe200078e0a02 */
[----:B------:R-:W-:Y:S01]  /*0e10*/  ISETP.GT.U32.AND P3, PT, R2, R35, PT ;  /* 0x000000230200720c */ /* 0x000fe20003f64070 */
[----:B------:R-:W-:Y:S01]  /*0e20*/  IMAD.HI.U32 R5, R5, R32, RZ ;  /* 0x0000002005057227 */ /* 0x000fe200078e00ff */
[----:B------:R-:W-:-:S02]  /*0e30*/  SGXT R4, R4, 0x1 ;  /* 0x000000010404781a */ /* 0x000fc40000000200 */
[----:B------:R-:W-:Y:S01]  /*0e40*/  LOP3.LUT R59, R20, 0x90, RZ, 0xc0, !PT ;  /* 0x00000090143b7812 */ /* 0x000fe200078ec0ff */
[C---:B------:R-:W-:Y:S02]  /*0e50*/  IMAD R51, R2.reuse, R6, R51 ;  /* 0x0000000602337224 */ /* 0x040fe400078e0233 */
[--C-:B------:R-:W-:Y:S01]  /*0e60*/  @!P6 IMAD.IADD R57, R57, 0x1, -R2.reuse ;  /* 0x000000013939e824 */ /* 0x100fe200078e0a02 */
[C---:B------:R-:W-:Y:S01]  /*0e70*/  ISETP.GT.U32.AND P6, PT, R2.reuse, R29, PT ;  /* 0x0000001d0200720c */ /* 0x040fe20003fc4070 */
[--C-:B------:R-:W-:Y:S01]  /*0e80*/  @!P2 IMAD.IADD R25, R25, 0x1, -R2.reuse ;  /* 0x000000011919a824 */ /* 0x100fe200078e0a02 */
[C---:B------:R-:W-:Y:S01]  /*0e90*/  ISETP.GT.U32.AND P2, PT, R2.reuse, R39, PT ;  /* 0x000000270200720c */ /* 0x040fe20003f44070 */
[--C-:B------:R-:W-:Y:S01]  /*0ea0*/  @!P0 IMAD.IADD R27, R27, 0x1, -R2.reuse ;  /* 0x000000011b1b8824 */ /* 0x100fe200078e0a02 */
[C---:B------:R-:W-:Y:S01]  /*0eb0*/  ISETP.GT.U32.AND P0, PT, R2.reuse, R43, PT ;  /* 0x0000002b0200720c */ /* 0x040fe20003f04070 */
[----:B------:R-:W-:Y:S01]  /*0ec0*/  @!P5 IMAD.IADD R33, R33, 0x1, -R2 ;  /* 0x000000012121d824 */ /* 0x000fe200078e0a02 */
[----:B------:R-:W-:Y:S01]  /*0ed0*/  ISETP.GT.U32.AND P5, PT, R2, R55, PT ;  /* 0x000000370200720c */ /* 0x000fe20003fa4070 */
[----:B------:R-:W-:-:S02]  /*0ee0*/  IMAD.MOV R5, RZ, RZ, -R5 ;  /* 0x000000ffff057224 */ /* 0x000fc400078e0a05 */
[----:B------:R-:W-:Y:S01]  /*0ef0*/  @!P1 IMAD.IADD R31, R31, 0x1, -R2 ;  /* 0x000000011f1f9824 */ /* 0x000fe200078e0a02 */
[----:B------:R-:W-:Y:S01]  /*0f00*/  ISETP.GT.U32.AND P1, PT, R2, R51, PT ;  /* 0x000000330200720c */ /* 0x000fe20003f24070 */
[----:B------:R-:W-:Y:S01]  /*0f10*/  IMAD R32, R0, R5, R32 ;  /* 0x0000000500207224 */ /* 0x000fe200078e0220 */
[----:B------:R-:W-:Y:S01]  /*0f20*/  LOP3.LUT R5, R4, 0x90, RZ, 0xc0, !PT ;  /* 0x0000009004057812 */ /* 0x000fe200078ec0ff */
[--C-:B------:R-:W-:Y:S01]  /*0f30*/  @!P4 IMAD.IADD R23, R23, 0x1, -R2.reuse ;  /* 0x000000011717c824 */ /* 0x100fe200078e0a02 */
[----:B------:R-:W-:Y:S01]  /*0f40*/  ISETP.GT.U32.AND P4, PT, R2, R37, PT ;  /* 0x000000250200720c */ /* 0x000fe20003f84070 */
[--C-:B------:R-:W-:Y:S01]  /*0f50*/  @!P3 IMAD.IADD R35, R35, 0x1, -R2.reuse ;  /* 0x000000012323b824 */ /* 0x100fe200078e0a02 */
[----:B------:R-:W-:Y:S01]  /*0f60*/  ISETP.GT.U32.AND P3, PT, R0, R32, PT ;  /* 0x000000200000720c */ /* 0x000fe20003f64070 */
[--C-:B------:R-:W-:Y:S02]  /*0f70*/  @!P6 IMAD.IADD R29, R29, 0x1, -R2.reuse ;  /* 0x000000011d1de824 */ /* 0x100fe400078e0a02 */
[--C-:B------:R-:W-:Y:S01]  /*0f80*/  @!P2 IMAD.IADD R39, R39, 0x1, -R2.reuse ;  /* 0x000000012727a824 */ /* 0x100fe200078e0a02 */
[C---:B------:R-:W-:Y:S01]  /*0f90*/  ISETP.GT.U32.AND P2, PT, R2.reuse, R27, PT ;  /* 0x0000001b0200720c */ /* 0x040fe20003f44070 */
[--C-:B------:R-:W-:Y:S01]  /*0fa0*/  @!P0 IMAD.IADD R43, R43, 0x1, -R2.reuse ;  /* 0x000000012b2b8824 */ /* 0x100fe200078e0a02 */
[C---:B------:R-:W-:Y:S01]  /*0fb0*/  ISETP.GT.U32.AND P0, PT, R2.reuse, R31, PT ;  /* 0x0000001f0200720c */ /* 0x040fe20003f04070 */
[----:B------:R-:W-:Y:S01]  /*0fc0*/  @!P5 IMAD.IADD R55, R55, 0x1, -R2 ;  /* 0x000000013737d824 */ /* 0x000fe200078e0a02 */
[----:B------:R-:W-:Y:S01]  /*0fd0*/  ISETP.GT.U32.AND P5, PT, R2, R35, PT ;  /* 0x000000230200720c */ /* 0x000fe20003fa4070 */
[----:B------:R-:W-:-:S02]  /*0fe0*/  IMAD.MOV R7, RZ, RZ, -R7 ;  /* 0x000000ffff077224 */ /* 0x000fc400078e0a07 */
[--C-:B------:R-:W-:Y:S01]  /*0ff0*/  @!P1 IMAD.IADD R51, R51, 0x1, -R2.reuse ;  /* 0x0000000133339824 */ /* 0x100fe200078e0a02 */
[C---:B------:R-:W-:Y:S01]  /*1000*/  ISETP.GT.U32.AND P1, PT, R2.reuse, R29, PT ;  /* 0x0000001d0200720c */ /* 0x040fe20003f24070 */
[C---:B------:R-:W-:Y:S02]  /*1010*/  IMAD R53, R2.reuse, R7, R53 ;  /* 0x0000000702357224 */ /* 0x040fe400078e0235 */
[----:B------:R-:W-:Y:S01]  /*1020*/  @!P4 IMAD.IADD R37, R37, 0x1, -R2 ;  /* 0x000000012525c824 */ /* 0x000fe200078e0a02 */
[----:B------:R-:W-:Y:S01]  /*1030*/  ISETP.GT.U32.AND P4, PT, R2, R25, PT ;  /* 0x000000190200720c */ /* 0x000fe20003f84070 */
[----:B------:R-:W-:Y:S01]  /*1040*/  @!P3 IMAD.IADD R32, R32, 0x1, -R0 ;  /* 0x000000012020b824 */ /* 0x000fe200078e0a00 */
[C---:B------:R-:W-:Y:S01]  /*1050*/  ISETP.GT.U32.AND P6, PT, R2.reuse, R53, PT ;  /* 0x000000350200720c */ /* 0x040fe20003fc4070 */
[--C-:B------:R-:W-:Y:S01]  /*1060*/  @!P2 IMAD.IADD R27, R27, 0x1, -R2.reuse ;  /* 0x000000011b1ba824 */ /* 0x100fe200078e0a02 */
[C---:B------:R-:W-:Y:S01]  /*1070*/  ISETP.GT.U32.AND P3, PT, R2.reuse, R37, PT ;  /* 0x000000250200720c */ /* 0x040fe20003f64070 */
[--C-:B------:R-:W-:Y:S01]  /*1080*/  @!P0 IMAD.IADD R31, R31, 0x1, -R2.reuse ;  /* 0x000000011f1f8824 */ /* 0x100fe200078e0a02 */
[C---:B------:R-:W-:Y:S01]  /*1090*/  ISETP.GT.U32.AND P2, PT, R2.reuse, R39, PT ;  /* 0x000000270200720c */ /* 0x040fe20003f44070 */
[--C-:B------:R-:W-:Y:S01]  /*10a0*/  @!P5 IMAD.IADD R35, R35, 0x1, -R2.reuse ;  /* 0x000000012323d824 */ /* 0x100fe200078e0a02 */
[----:B------:R-:W-:Y:S01]  /*10b0*/  ISETP.GT.U32.AND P0, PT, R2, R43, PT ;  /* 0x0000002b0200720c */ /* 0x000fe20003f04070 */
[--C-:B------:R-:W-:Y:S01]  /*10c0*/  @!P1 IMAD.IADD R29, R29, 0x1, -R2.reuse ;  /* 0x000000011d1d9824 */ /* 0x100fe200078e0a02 */
[----:B------:R-:W-:Y:S01]  /*10d0*/  ISETP.GT.U32.AND P5, PT, R0, R32, PT ;  /* 0x000000200000720c */ /* 0x000fe20003fa4070 */
[----:B------:R-:W-:Y:S01]  /*10e0*/  IMAD.SHL.U32 R6, R8, 0x2, RZ ;  /* 0x0000000208067824 */ /* 0x000fe200078e00ff */
[----:B------:R-:W-:Y:S01]  /*10f0*/  ISETP.GT.U32.AND P1, PT, R2, R51, PT ;  /* 0x000000330200720c */ /* 0x000fe20003f24070 */
[----:B------:R-:W-:-:S02]  /*1100*/  @!P4 IMAD.IADD R25, R25, 0x1, -R2 ;  /* 0x000000011919c824 */ /* 0x000fc400078e0a02 */
[--C-:B------:R-:W-:Y:S01]  /*1110*/  @!P6 IMAD.IADD R53, R53, 0x1, -R2.reuse ;  /* 0x000000013535e824 */ /* 0x100fe200078e0a02 */
[C---:B------:R-:W-:Y:S01]  /*1120*/  ISETP.GT.U32.AND P6, PT, R2.reuse, R33, PT ;  /* 0x000000210200720c */ /* 0x040fe20003fc4070 */
[--C-:B------:R-:W-:Y:S01]  /*1130*/  @!P3 IMAD.IADD R37, R37, 0x1, -R2.reuse ;  /* 0x000000012525b824 */ /* 0x100fe200078e0a02 */
[----:B------:R-:W-:Y:S01]  /*1140*/  ISETP.GE.AND P3, PT, R47, RZ, PT ;  /* 0x000000ff2f00720c */ /* 0x000fe20003f66270 */
[--C-:B------:R-:W-:Y:S01]  /*1150*/  @!P2 IMAD.IADD R39, R39, 0x1, -R2.reuse ;  /* 0x000000012727a824 */ /* 0x100fe200078e0a02 */
[----:B------:R-:W-:Y:S01]  /*1160*/  ISETP.GT.U32.AND P4, PT, R2, R53, PT ;  /* 0x000000350200720c */ /* 0x000fe20003f84070 */
[----:B------:R-:W-:Y:S01]  /*1170*/  @!P0 IMAD.IADD R43, R43, 0x1, -R2 ;  /* 0x000000012b2b8824 */ /* 0x000fe200078e0a02 */
[----:B------:R-:W-:Y:S01]  /*1180*/  ISETP.GE.AND P2, PT, R11, RZ, PT ;  /* 0x000000ff0b00720c */ /* 0x000fe20003f46270 */
[----:B------:R-:W-:Y:S01]  /*1190*/  @!P5 IMAD.IADD R32, R32, 0x1, -R0 ;  /* 0x000000012020d824 */ /* 0x000fe200078e0a00 */
[----:B------:R-:W-:Y:S01]  /*11a0*/  ISETP.GE.AND P5, PT, R12, RZ, PT ;  /* 0x000000ff0c00720c */ /* 0x000fe20003fa6270 */
[--C-:B------:R-:W-:Y:S01]  /*11b0*/  @!P1 IMAD.IADD R51, R51, 0x1, -R2.reuse ;  /* 0x0000000133339824 */ /* 0x100fe200078e0a02 */
[----:B------:R-:W-:Y:S01]  /*11c0*/  ISETP.GE.AND P0, PT, R13, RZ, PT ;  /* 0x000000ff0d00720c */ /* 0x000fe20003f06270 */
[----:B------:R-:W-:Y:S01]  /*11d0*/  IMAD.SHL.U32 R7, R8, 0x20, RZ ;  /* 0x0000002008077824 */ /* 0x000fe200078e00ff */
[----:B------:R-:W-:Y:S01]  /*11e0*/  ISETP.GE.AND P1, PT, R15, RZ, PT ;  /* 0x000000ff0f00720c */ /* 0x000fe20003f26270 */
[--C-:B------:R-:W-:Y:S01]  /*11f0*/  @!P6 IMAD.IADD R33, R33, 0x1, -R2.reuse ;  /* 0x000000012121e824 */ /* 0x100fe200078e0a02 */
[----:B------:R-:W-:Y:S01]  /*1200*/  ISETP.GT.U32.AND P6, PT, R2, R55, PT ;  /* 0x000000370200720c */ /* 0x000fe20003fc4070 */
[----:B------:R-:W-:Y:S01]  /*1210*/  @!P3 IMAD.MOV R3, RZ, RZ, -R3 ;  /* 0x000000ffff03b224 */ /* 0x000fe200078e0a03 */
[----:B------:R-:W-:Y:S01]  /*1220*/  ISETP.GE.AND P3, PT, R16, RZ, PT ;  /* 0x000000ff1000720c */ /* 0x000fe20003f66270 */
[--C-:B------:R-:W-:Y:S01]  /*1230*/  @!P4 IMAD.IADD R53, R53, 0x1, -R2.reuse ;  /* 0x000000013535c824 */ /* 0x100fe200078e0a02 */
[----:B------:R-:W-:Y:S01]  /*1240*/  ISETP.GE.AND P4, PT, R14, RZ, PT ;  /* 0x000000ff0e00720c */ /* 0x000fe20003f86270 */
[----:B------:R-:W-:Y:S01]  /*1250*/  @!P2 IMAD.MOV R21, RZ, RZ, -R21 ;  /* 0x000000ffff15a224 */ /* 0x000fe200078e0a15 */
[----:B------:R-:W-:Y:S01]  /*1260*/  ISETP.GE.AND P2, PT, R17, RZ, PT ;  /* 0x000000ff1100720c */ /* 0x000fe20003f46270 */
[----:B------:R-:W-:Y:S01]  /*1270*/  @!P5 IMAD.MOV R23, RZ, RZ, -R23 ;  /* 0x000000ffff17d224 */ /* 0x000fe200078e0a17 */
[----:B------:R-:W-:Y:S01]  /*1280*/  ISETP.GE.AND P5, PT, R48, RZ, PT ;  /* 0x000000ff3000720c */ /* 0x000fe20003fa6270 */
[----:B------:R-:W-:Y:S01]  /*1290*/  @!P0 IMAD.MOV R25, RZ, RZ, -R25 ;  /* 0x000000ffff198224 */ /* 0x000fe200078e0a19 */
[----:B------:R-:W-:Y:S01]  /*12a0*/  ISETP.GE.AND P0, PT, R18, RZ, PT ;  /* 0x000000ff1200720c */ /* 0x000fe20003f06270 */
[----:B------:R-:W-:Y:S01]  /*12b0*/  @!P1 IMAD.MOV R31, RZ, RZ, -R31 ;  /* 0x000000ffff1f9224 */ /* 0x000fe200078e0a1f */
[----:B------:R-:W-:Y:S01]  /*12c0*/  ISETP.GE.AND P1, PT, R44, RZ, PT ;  /* 0x000000ff2c00720c */ /* 0x000fe20003f26270 */
[----:B------:R-:W-:Y:S01]  /*12d0*/  IMAD.SHL.U32 R8, R8, 0x8, RZ ;  /* 0x0000000808087824 */ /* 0x000fe200078e00ff */
[----:B------:R-:W-:Y:S01]  /*12e0*/  LOP3.LUT R7, R7, 0x60, RZ, 0xc0, !PT ;  /* 0x0000006007077812 */ /* 0x000fe200078ec0ff */
[----:B------:R-:W-:Y:S01]  /*12f0*/  @!P3 IMAD.MOV R29, RZ, RZ, -R29 ;  /* 0x000000ffff1db224 */ /* 0x000fe200078e0a1d */
[----:B------:R-:W-:Y:S01]  /*1300*/  ISETP.GE.AND P3, PT, R45, RZ, PT ;  /* 0x000000ff2d00720c */ /* 0x000fe20003f66270 */
[----:B------:R-:W-:Y:S01]  /*1310*/  @!P4 IMAD.MOV R27, RZ, RZ, -R27 ;  /* 0x000000ffff1bc224 */ /* 0x000fe200078e0a1b */
[----:B------:R-:W-:Y:S01]  /*1320*/  LOP3.LUT R22, R8, 0x300, RZ, 0xc0, !PT ;  /* 0x0000030008167812 */ /* 0x000fe200078ec0ff */
[----:B------:R-:W-:Y:S01]  /*1330*/  @!P2 IMAD.MOV R33, RZ, RZ, -R33 ;  /* 0x000000ffff21a224 */ /* 0x000fe200078e0a21 */
[----:B------:R-:W-:Y:S01]  /*1340*/  ISETP.GE.AND P4, PT, R19, RZ, PT ;  /* 0x000000ff1300720c */ /* 0x000fe20003f86270 */
[----:B------:R-:W-:Y:S01]  /*1350*/  @!P5 IMAD.MOV R35, RZ, RZ, -R35 ;  /* 0x000000ffff23d224 */ /* 0x000fe200078e0a23 */
[----:B------:R-:W-:Y:S01]  /*1360*/  ISETP.GE.AND P2, PT, R46, RZ, PT ;  /* 0x000000ff2e00720c */ /* 0x000fe20003f46270 */
[----:B------:R-:W-:Y:S01]  /*1370*/  @!P0 IMAD.MOV R37, RZ, RZ, -R37 ;  /* 0x000000ffff258224 */ /* 0x000fe200078e0a25 */
[----:B------:R-:W-:Y:S01]  /*1380*/  ISETP.GE.AND P5, PT, R49, RZ, PT ;  /* 0x000000ff3100720c */ /* 0x000fe20003fa6270 */
[----:B------:R-:W-:Y:S01]  /*1390*/  @!P6 IMAD.IADD R55, R55, 0x1, -R2 ;  /* 0x000000013737e824 */ /* 0x000fe200078e0a02 */
[----:B------:R-:W-:Y:S01]  /*13a0*/  ISETP.GE.AND P0, PT, R66, RZ, PT ;  /* 0x000000ff4200720c */ /* 0x000fe20003f06270 */
[----:B------:R-:W-:Y:S01]  /*13b0*/  VIADD R22, R22, UR5 ;  /* 0x0000000516167c36 */ /* 0x000fe20008000000 */
[----:B------:R-:W-:Y:S01]  /*13c0*/  ISETP.GE.AND P6, PT, R10, RZ, PT ;  /* 0x000000ff0a00720c */ /* 0x000fe20003fc6270 */
[----:B------:R-:W-:Y:S01]  /*13d0*/  VIADD R20, R7, UR5 ;  /* 0x0000000507147c36 */ /* 0x000fe20008000000 */
[----:B------:R-:W-:Y:S01]  /*13e0*/  LOP3.LUT R4, R59, 0x10, R6, 0x78, !PT ;  /* 0x000000103b047812 */ /* 0x000fe200078e7806 */
[----:B------:R-:W-:Y:S01]  /*13f0*/  @!P1 IMAD.MOV R43, RZ, RZ, -R43 ;  /* 0x000000ffff2b9224 */ /* 0x000fe200078e0a2b */
[----:B------:R-:W-:Y:S01]  /*1400*/  ISETP.NE.AND P1, PT, R40, RZ, PT ;  /* 0x000000ff2800720c */ /* 0x000fe20003f25270 */
[----:B------:R-:W-:Y:S01]  /*1410*/  IMAD R59, R9, 0x10, R20 ;  /* 0x00000010093b7824 */ /* 0x000fe200078e0214 */
[----:B------:R-:W-:Y:S01]  /*1420*/  LOP3.LUT R6, R5, 0x7e, R6, 0x78, !PT ;  /* 0x0000007e05067812 */ /* 0x000fe200078e7806 */
[----:B------:R-:W-:Y:S01]  /*1430*/  IMAD R22, R9, 0x40, R22 ;  /* 0x0000004009167824 */ /* 0x000fe200078e0216 */
[----:B------:R-:W-:Y:S01]  /*1440*/  LOP3.LUT R0, RZ, R41, RZ, 0x33, !PT ;  /* 0x00000029ff007212 */ /* 0x000fe200078e33ff */
[----:B------:R-:W-:-:S02]  /*1450*/  IMAD.IADD R5, R4, 0x1, R59 ;  /* 0x0000000104057824 */ /* 0x000fc400078e023b */
[----:B------:R-:W-:Y:S01]  /*1460*/  @!P4 IMAD.MOV R39, RZ, RZ, -R39 ;  /* 0x000000ffff27c224 */ /* 0x000fe200078e0a27 */
[----:B------:R-:W-:Y:S01]  /*1470*/  IADD3 R4, PT, PT, R4, R22, R7 ;  /* 0x0000001604047210 */ /* 0x000fe20007ffe007 */
[----:B------:R-:W-:Y:S01]  /*1480*/  IMAD R22, R67, R70, RZ ;  /* 0x0000004643167224 */ /* 0x000fe200078e02ff */
[----:B------:R-:W-:Y:S01]  /*1490*/  ISETP.NE.AND P4, PT, R41, RZ, PT ;  /* 0x000000ff2900720c */ /* 0x000fe20003f85270 */
[----:B------:R-:W-:Y:S02]  /*14a0*/  @!P3 IMAD.MOV R51, RZ, RZ, -R51 ;  /* 0x000000ffff33b224 */ /* 0x000fe400078e0a33 */
[----:B------:R-:W-:Y:S01]  /*14b0*/  @!P2 IMAD.MOV R53, RZ, RZ, -R53 ;  /* 0x000000ffff35a224 */ /* 0x000fe200078e0a35 */
[C---:B------:R-:W-:Y:S01]  /*14c0*/  SEL R20, R0.reuse, R3, !P4 ;  /* 0x0000000300147207 */ /* 0x040fe20006000000 */
[----:B------:R-:W-:Y:S01]  /*14d0*/  @!P5 IMAD.MOV R55, RZ, RZ, -R55 ;  /* 0x000000ffff37d224 */ /* 0x000fe200078e0a37 */
[C---:B------:R-:W-:Y:S01]  /*14e0*/  SEL R21, R0.reuse, R21, !P4 ;  /* 0x0000001500157207 */ /* 0x040fe20006000000 */
[----:B------:R-:W-:Y:S01]  /*14f0*/  @!P0 IMAD.MOV R57, RZ, RZ, -R57 ;  /* 0x000000ffff398224 */ /* 0x000fe200078e0a39 */
[----:B------:R-:W-:Y:S01]  /*1500*/  SEL R23, R0, R23, !P4 ;  /* 0x0000001700177207 */ /* 0x000fe20006000000 */
[----:B------:R-:W-:Y:S01]  /*1510*/  @!P6 IMAD.MOV R32, RZ, RZ, -R32 ;  /* 0x000000ffff20e224 */ /* 0x000fe200078e0a20 */
[----:B------:R-:W-:Y:S01]  /*1520*/  @!P1 LOP3.LUT R32, RZ, R40, RZ, 0x33, !PT ;  /* 0x00000028ff209212 */ /* 0x000fe200078e33ff */
[----:B---3--:R-:W-:Y:S01]  /*1530*/  IMAD R20, R20, UR10, RZ ;  /* 0x0000000a14147c24 */ /* 0x008fe2000f8e02ff */
[C---:B------:R-:W-:Y:S01]  /*1540*/  SEL R25, R0.reuse, R25, !P4 ;  /* 0x0000001900197207 */ /* 0x040fe20006000000 */
[----:B------:R-:W-:Y:S01]  /*1550*/  IMAD R21, R21, UR10, RZ ;  /* 0x0000000a15157c24 */ /* 0x000fe2000f8e02ff */
        /* <DEDUP_REMOVED lines=22> */
[----:B------:R-:W-:Y:S01]  /*16c0*/  SEL R57, R0, R57, !P4 ;  /* 0x0000003900397207 */ /* 0x000fe20006000000 */
[----:B------:R-:W-:Y:S01]  /*16d0*/  IMAD R53, R53, UR10, RZ ;  /* 0x0000000a35357c24 */ /* 0x000fe2000f8e02ff */
[----:B--2---:R-:W-:Y:S01]  /*16e0*/  LEA R3, P1, R22, UR12, 0x1 ;  /* 0x0000000c16037c11 */ /* 0x004fe2000f8208ff */
[----:B------:R-:W-:Y:S01]  /*16f0*/  IMAD R55, R55, UR10, RZ ;  /* 0x0000000a37377c24 */ /* 0x000fe2000f8e02ff */
[----:B------:R-:W-:Y:S01]  /*1700*/  LEA R80, P2, R25, UR14, 0x1 ;  /* 0x0000000e19507c11 */ /* 0x000fe2000f8408ff */
[----:B------:R-:W-:Y:S01]  /*1710*/  IMAD.SHL.U32 R70, R70, 0x10, RZ ;  /* 0x0000001046467824 */ /* 0x000fe200078e00ff */
[----:B------:R-:W-:Y:S01]  /*1720*/  LEA.HI.X.SX32 R0, R22, UR13, 0x1, P1 ;  /* 0x0000000d16007c11 */ /* 0x000fe200088f0eff */
[----:B------:R-:W-:Y:S01]  /*1730*/  IMAD R22, R57, UR10, RZ ;  /* 0x0000000a39167c24 */ /* 0x000fe2000f8e02ff */
[----:B------:R-:W0:Y:S01]  /*1740*/  LDCU UR10, c[0x0][0x3a4] ;  /* 0x00007480ff0a77ac */ /* 0x000e220008000800 */
[----:B------:R-:W-:-:S02]  /*1750*/  LEA R78, P1, R23, UR14, 0x1 ;  /* 0x0000000e174e7c11 */ /* 0x000fc4000f8208ff */
[----:B------:R-:W-:Y:S02]  /*1760*/  LEA R84, P5, R31, UR14, 0x1 ;  /* 0x0000000e1f547c11 */ /* 0x000fe4000f8a08ff */
[----:B------:R-:W-:Y:S02]  /*1770*/  LEA R40, P3, R20, UR14, 0x1 ;  /* 0x0000000e14287c11 */ /* 0x000fe4000f8608ff */
[----:B------:R-:W-:Y:S02]  /*1780*/  LEA R82, P4, R27, UR14, 0x1 ;  /* 0x0000000e1b527c11 */ /* 0x000fe4000f8808ff */
[----:B------:R-:W-:Y:S02]  /*1790*/  LEA.HI.X.SX32 R81, R25, UR15, 0x1, P2 ;  /* 0x0000000f19517c11 */ /* 0x000fe400090f0eff */
[----:B------:R-:W-:Y:S02]  /*17a0*/  CS2R R24, SRZ ;  /* 0x0000000000187805 */ /* 0x000fe4000001ff00 */
[----:B------:R-:W-:-:S02]  /*17b0*/  LEA.HI.X.SX32 R79, R23, UR15, 0x1, P1 ;  /* 0x0000000f174f7c11 */ /* 0x000fc400088f0eff */
[----:B------:R-:W-:Y:S02]  /*17c0*/  LEA R90, P2, R35, UR14, 0x1 ;  /* 0x0000000e235a7c11 */ /* 0x000fe4000f8408ff */
[----:B------:R-:W-:Y:S02]  /*17d0*/  LEA.HI.X.SX32 R85, R31, UR15, 0x1, P5 ;  /* 0x0000000f1f557c11 */ /* 0x000fe4000a8f0eff */
[----:B------:R-:W-:Y:S02]  /*17e0*/  CS2R R30, SRZ ;  /* 0x00000000001e7805 */ /* 0x000fe4000001ff00 */
[----:B------:R-:W-:Y:S01]  /*17f0*/  LEA.HI.X.SX32 R41, R20, UR15, 0x1, P3 ;  /* 0x0000000f14297c11 */ /* 0x000fe200098f0eff */
[----:B0-----:R-:W-:Y:S01]  /*1800*/  IMAD R32, R32, UR10, RZ ;  /* 0x0000000a20207c24 */ /* 0x001fe2000f8e02ff */
[----:B------:R-:W-:Y:S02]  /*1810*/  LEA R88, P1, R33, UR14, 0x1 ;  /* 0x0000000e21587c11 */ /* 0x000fe4000f8208ff */
[----:B------:R-:W-:-:S02]  /*1820*/  LEA.HI.X.SX32 R83, R27, UR15, 0x1, P4 ;  /* 0x0000000f1b537c11 */ /* 0x000fc4000a0f0eff */
[----:B------:R-:W-:Y:S02]  /*1830*/  CS2R R26, SRZ ;  /* 0x00000000001a7805 */ /* 0x000fe4000001ff00 */
[----:B------:R-:W-:Y:S02]  /*1840*/  LEA R62, P5, R39, UR14, 0x1 ;  /* 0x0000000e273e7c11 */ /* 0x000fe4000f8a08ff */
[----:B------:R-:W-:Y:S02]  /*1850*/  LEA R86, P3, R29, UR14, 0x1 ;  /* 0x0000000e1d567c11 */ /* 0x000fe4000f8608ff */
[----:B------:R-:W-:Y:S02]  /*1860*/  LEA R64, P4, R37, UR14, 0x1 ;  /* 0x0000000e25407c11 */ /* 0x000fe4000f8808ff */
[----:B------:R-:W-:Y:S02]  /*1870*/  LEA.HI.X.SX32 R91, R35, UR15, 0x1, P2 ;  /* 0x0000000f235b7c11 */ /* 0x000fe400090f0eff */
[----:B------:R-:W-:-:S02]  /*1880*/  LEA.HI.X.SX32 R89, R33, UR15, 0x1, P1 ;  /* 0x0000000f21597c11 */ /* 0x000fc400088f0eff */
[----:B------:R-:W-:Y:S02]  /*1890*/  LEA R56, P2, R53, UR14, 0x1 ;  /* 0x0000000e35387c11 */ /* 0x000fe4000f8408ff */
[----:B------:R-:W-:Y:S02]  /*18a0*/  LEA.HI.X.SX32 R63, R39, UR15, 0x1, P5 ;  /* 0x0000000f273f7c11 */ /* 0x000fe4000a8f0eff */
[----:B------:R-:W-:Y:S02]  /*18b0*/  CS2R R38, SRZ ;  /* 0x0000000000267805 */ /* 0x000fe4000001ff00 */
[----:B------:R-:W-:Y:S02]  /*18c0*/  LEA R76, P6, R21, UR14, 0x1 ;  /* 0x0000000e154c7c11 */ /* 0x000fe4000f8c08ff */
[----:B------:R-:W-:Y:S02]  /*18d0*/  LEA.HI.X.SX32 R87, R29, UR15, 0x1, P3 ;  /* 0x0000000f1d577c11 */ /* 0x000fe400098f0eff */
[----:B------:R-:W-:-:S02]  /*18e0*/  CS2R R28, SRZ ;  /* 0x00000000001c7805 */ /* 0x000fc4000001ff00 */
[----:B------:R-:W-:Y:S02]  /*18f0*/  LEA R58, P1, R51, UR14, 0x1 ;  /* 0x0000000e333a7c11 */ /* 0x000fe4000f8208ff */
[----:B------:R-:W-:Y:S02]  /*1900*/  LEA.HI.X.SX32 R65, R37, UR15, 0x1, P4 ;  /* 0x0000000f25417c11 */ /* 0x000fe4000a0f0eff */
[----:B------:R-:W-:Y:S02]  /*1910*/  CS2R R36, SRZ ;  /* 0x0000000000247805 */ /* 0x000fe4000001ff00 */
[----:B------:R-:W-:Y:S02]  /*1920*/  LEA R52, P5, R22, UR14, 0x1 ;  /* 0x0000000e16347c11 */ /* 0x000fe4000f8a08ff */
[----:B------:R-:W-:Y:S02]  /*1930*/  LEA R2, P0, R71, UR12, 0x1 ;  /* 0x0000000c47027c11 */ /* 0x000fe4000f8008ff */
[----:B------:R-:W-:-:S02]  /*1940*/  LEA R92, P3, R43, UR14, 0x1 ;  /* 0x0000000e2b5c7c11 */ /* 0x000fc4000f8608ff */
[----:B------:R-:W-:Y:S02]  /*1950*/  LEA R54, P4, R55, UR14, 0x1 ;  /* 0x0000000e37367c11 */ /* 0x000fe4000f8808ff */
[----:B------:R-:W-:Y:S02]  /*1960*/  LEA.HI.X.SX32 R57, R53, UR15, 0x1, P2 ;  /* 0x0000000f35397c11 */ /* 0x000fe400090f0eff */
[----:B------:R-:W-:Y:S02]  /*1970*/  LEA.HI.X.SX32 R77, R21, UR15, 0x1, P6 ;  /* 0x0000000f154d7c11 */ /* 0x000fe4000b0f0eff */
[----:B------:R-:W-:Y:S02]  /*1980*/  CS2R R20, SRZ ;  /* 0x0000000000147805 */ /* 0x000fe4000001ff00 */
[----:B------:R-:W-:Y:S01]  /*1990*/  LEA.HI.X.SX32 R59, R51, UR15, 0x1, P1 ;  /* 0x0000000f333b7c11 */ /* 0x000fe200088f0eff */
[----:B------:R-:W-:Y:S01]  /*19a0*/  IMAD.WIDE R50, R32, 0x2, RZ ;  /* 0x0000000220327825 */ /* 0x000fe200078e02ff */
[----:B------:R-:W-:-:S02]  /*19b0*/  LEA.HI.X.SX32 R53, R22, UR15, 0x1, P5 ;  /* 0x0000000f16357c11 */ /* 0x000fc4000a8f0eff */
[----:B------:R-:W-:Y:S02]  /*19c0*/  CS2R R22, SRZ ;  /* 0x0000000000167805 */ /* 0x000fe4000001ff00 */
[----:B------:R-:W-:Y:S02]  /*19d0*/  LEA.HI.X.SX32 R61, R43, UR15, 0x1, P3 ;  /* 0x0000000f2b3d7c11 */ /* 0x000fe400098f0eff */
[----:B------:R-:W-:Y:S02]  /*19e0*/  LEA.HI.X.SX32 R55, R55, UR15, 0x1, P4 ;  /* 0x0000000f37377c11 */ /* 0x000fe4000a0f0eff */
[----:B------:R-:W-:-:S07]  /*19f0*/  LEA.HI.X.SX32 R71, R71, UR13, 0x1, P0 ;  /* 0x0000000d47477c11 */ /* 0x000fce00080f0eff */
.L_x_2:
[----:B------:R-:W-:Y:S02]  /*1a00*/  ISETP.GE.AND P0, PT, R69, UR7, PT ;  /* 0x0000000745007c0c */ /* 0x000fe4000bf06270 */
[----:B------:R-:W-:Y:S02]  /*1a10*/  IADD3 R42, P1, PT, R50, R2, RZ ;  /* 0x00000002322a7210 */ /* 0x000fe40007f3e0ff */
[----:B------:R-:W-:-:S03]  /*1a20*/  PRMT R72, RZ, 0x7610, R72 ;  /* 0x00007610ff487816 */ /* 0x000fc60000000048 */
[----:B------:R-:W-:Y:S01]  /*1a30*/  IMAD.X R43, R51, 0x1, R71, P1 ;  /* 0x00000001332b7824 */ /* 0x000fe200008e0647 */
[----:B------:R-:W-:-:S05]  /*1a40*/  ISETP.GE.AND P1, PT, R67, UR7, PT ;  /* 0x0000000743007c0c */ /* 0x000fca000bf26270 */
[----:B------:R-:W2:Y:S01]  /*1a50*/  @!P0 LDG.E.U16 R72, desc[UR8][R42.64] ;  /* 0x000000082a488981 */ /* 0x000ea2000c1e1500 */
[----:B------:R-:W-:Y:S02]  /*1a60*/  IADD3 R34, P0, PT, R50, R3, RZ ;  /* 0x0000000332227210 */ /* 0x000fe40007f1e0ff */
[----:B------:R-:W-:-:S03]  /*1a70*/  PRMT R74, RZ, 0x7610, R74 ;  /* 0x00007610ff4a7816 */ /* 0x000fc6000000004a */
[----:B------:R-:W-:-:S05]  /*1a80*/  IMAD.X R35, R51, 0x1, R0, P0 ;  /* 0x0000000133237824 */ /* 0x000fca00000e0600 */
[----:B------:R0:W3:Y:S01]  /*1a90*/  @!P1 LDG.E.U16 R74, desc[UR8][R34.64] ;  /* 0x00000008224a9981 */ /* 0x0000e2000c1e1500 */
[----:B------:R-:W-:Y:S01]  /*1aa0*/  ISETP.GE.AND P0, PT, R68, UR7, PT ;  /* 0x0000000744007c0c */ /* 0x000fe2000bf06270 */
[C---:B------:R-:W-:Y:S01]  /*1ab0*/  IMAD.WIDE R32, R73.reuse, 0x2, R52 ;  /* 0x0000000249207825 */ /* 0x040fe200078e0234 */
[----:B------:R-:W-:Y:S01]  /*1ac0*/  PRMT R60, RZ, 0x7610, R60 ;  /* 0x00007610ff3c7816 */ /* 0x000fe2000000003c */
[----:B------:R-:W-:Y:S10]  /*1ad0*/  BAR.SYNC.DEFER_BLOCKING 0x0 ;  /* 0x0000000000007b1d */ /* 0x000ff40000010000 */
[----:B------:R1:W4:Y:S01]  /*1ae0*/  @!P0 LDG.E.U16 R60, desc[UR8][R32.64] ;  /* 0x00000008203c8981 */ /* 0x000322000c1e1500 */
[----:B0-----:R-:W-:Y:S01]  /*1af0*/  IMAD.WIDE R34, R73, 0x2, R56 ;  /* 0x0000000249227825 */ /* 0x001fe200078e0238 */
[----:B------:R-:W-:-:S03]  /*1b00*/  PRMT R93, RZ, 0x7610, R93 ;  /* 0x00007610ff5d7816 */ /* 0x000fc6000000005d */
[----:B------:R-:W-:-:S04]  /*1b10*/  IMAD.WIDE R42, R73, 0x2, R54 ;  /* 0x00000002492a7825 */ /* 0x000fc800078e0236 */
[----:B-1----:R-:W-:Y:S01]  /*1b20*/  IMAD.WIDE R32, R73, 0x2, R58 ;  /* 0x0000000249207825 */ /* 0x002fe200078e023a */
[----:B------:R-:W5:Y:S04]  /*1b30*/  @!P0 LDG.E.U16 R93, desc[UR8][R42.64] ;  /* 0x000000082a5d8981 */ /* 0x000f68000c1e1500 */
[----:B--2---:R0:W-:Y:S02]  /*1b40*/  STS.U16 [R6+UR5+0x1000], R72 ;  /* 0x0010004806007988 */ /* 0x0041e40008000405 */
[----:B0-----:R-:W-:Y:S02]  /*1b50*/  PRMT R72, RZ, 0x7610, R72 ;  /* 0x00007610ff487816 */ /* 0x001fe40000000048 */
[----:B---3--:R0:W-:Y:S04]  /*1b60*/  STS.U16 [R6+UR5+0x1100], R74 ;  /* 0x0011004a06007988 */ /* 0x0081e80008000405 */
[----:B------:R1:W2:Y:S01]  /*1b70*/  @!P0 LDG.E.U16 R72, desc[UR8][R34.64] ;  /* 0x0000000822488981 */ /* 0x0002a2000c1e1500 */
[----:B0-----:R-:W-:-:S06]  /*1b80*/  PRMT R74, RZ, 0x7610, R74 ;  /* 0x00007610ff4a7816 */ /* 0x001fcc000000004a */
[----:B------:R0:W3:Y:S01]  /*1b90*/  @!P0 LDG.E.U16 R74, desc[UR8][R32.64] ;  /* 0x00000008204a8981 */ /* 0x0000e2000c1e1500 */
[----:B-1----:R-:W-:-:S03]  /*1ba0*/  IMAD.WIDE R34, R73, 0x2, R62 ;  /* 0x0000000249227825 */ /* 0x002fc600078e023e */
[----:B----4-:R1:W-:Y:S01]  /*1bb0*/  STS.U16 [R6+UR5], R60 ;  /* 0x0000003c06007988 */ /* 0x0103e20008000405 */
[----:B0-----:R-:W-:-:S06]  /*1bc0*/  PRMT R33, RZ, 0x7610, R33 ;  /* 0x00007610ff217816 */ /* 0x001fcc0000000021 */
[----:B------:R0:W4:Y:S01]  /*1bd0*/  @!P0 LDG.E.U16 R33, desc[UR8][R34.64] ;  /* 0x0000000822218981 */ /* 0x000122000c1e1500 */
[--C-:B-1----:R-:W-:Y:S01]  /*1be0*/  IMAD.MOV.U32 R60, RZ, RZ, R92.reuse ;  /* 0x000000ffff3c7224 */ /* 0x102fe200078e005c */
[----:B------:R-:W-:-:S03]  /*1bf0*/  PRMT R92, RZ, 0x7610, R92 ;  /* 0x00007610ff5c7816 */ /* 0x000fc6000000005c */
[----:B------:R-:W-:-:S05]  /*1c00*/  IMAD.WIDE R42, R73, 0x2, R60 ;  /* 0x00000002492a7825 */ /* 0x000fca00078e023c */
[----:B------:R1:W4:Y:S01]  /*1c10*/  @!P0 LDG.E.U16 R92, desc[UR8][R42.64] ;  /* 0x000000082a5c8981 */ /* 0x000322000c1e1500 */
[----:B------:R-:W-:Y:S01]  /*1c20*/  PRMT R32, RZ, 0x7610, R32 ;  /* 0x00007610ff207816 */ /* 0x000fe20000000020 */
[C---:B0-----:R-:W-:Y:S02]  /*1c30*/  IMAD.WIDE R34, R73.reuse, 0x2, R64 ;  /* 0x0000000249227825 */ /* 0x041fe400078e0240 */
[----:B-----5:R0:W-:Y:S04]  /*1c40*/  STS.U16 [R6+UR5+0x100], R93 ;  /* 0x0001005d06007988 */ /* 0x0201e80008000405 */
[----:B------:R5:W4:Y:S01]  /*1c50*/  @!P0 LDG.E.U16 R32, desc[UR8][R34.64] ;  /* 0x0000000822208981 */ /* 0x000b22000c1e1500 */
[----:B-1----:R-:W-:Y:S01]  /*1c60*/  IMAD.WIDE R42, R73, 0x2, R90 ;  /* 0x00000002492a7825 */ /* 0x002fe200078e025a */
[----:B0-----:R-:W-:-:S03]  /*1c70*/  PRMT R93, RZ, 0x7610, R93 ;  /* 0x00007610ff5d7816 */ /* 0x001fc6000000005d */
[----:B-----5:R-:W-:-:S03]  /*1c80*/  IMAD.WIDE R34, R73, 0x2, R88 ;  /* 0x0000000249227825 */ /* 0x020fc600078e0258 */
[----:B------:R0:W5:Y:S02]  /*1c90*/  @!P0 LDG.E.U16 R93, desc[UR8][R42.64] ;  /* 0x000000082a5d8981 */ /* 0x000164000c1e1500 */
[C---:B0-----:R-:W-:Y:S02]  /*1ca0*/  IMAD.WIDE R42, R73.reuse, 0x2, R84 ;  /* 0x00000002492a7825 */ /* 0x041fe400078e0254 */
[----:B--2---:R0:W-:Y:S02]  /*1cb0*/  STS.U16 [R6+UR5+0x200], R72 ;  /* 0x0002004806007988 */ /* 0x0041e40008000405 */
[----:B0-----:R-:W-:Y:S02]  /*1cc0*/  PRMT R72, RZ, 0x7610, R72 ;  /* 0x00007610ff487816 */ /* 0x001fe40000000048 */
[----:B---3--:R0:W-:Y:S04]  /*1cd0*/  STS.U16 [R6+UR5+0x300], R74 ;  /* 0x0003004a06007988 */ /* 0x0081e80008000405 */
[----:B------:R1:W2:Y:S01]  /*1ce0*/  @!P0 LDG.E.U16 R72, desc[UR8][R34.64] ;  /* 0x0000000822488981 */ /* 0x0002a2000c1e1500 */
[----:B0-----:R-:W-:Y:S01]  /*1cf0*/  PRMT R74, RZ, 0x7610, R74 ;  /* 0x00007610ff4a7816 */ /* 0x001fe2000000004a */
[----:B-1----:R-:W-:-:S02]  /*1d00*/  IMAD.WIDE R34, R73, 0x2, R86 ;  /* 0x0000000249227825 */ /* 0x002fc400078e0256 */
[----:B----4-:R0:W-:Y:S04]  /*1d10*/  STS.U16 [R6+UR5+0x500], R33 ;  /* 0x0005002106007988 */ /* 0x0101e80008000405 */
[----:B------:R1:W3:Y:S04]  /*1d20*/  @!P0 LDG.E.U16 R74, desc[UR8][R34.64] ;  /* 0x00000008224a8981 */ /* 0x0002e8000c1e1500 */
[----:B------:R4:W-:Y:S01]  /*1d30*/  STS.U16 [R6+UR5+0x400], R92 ;  /* 0x0004005c06007988 */ /* 0x0009e20008000405 */
[----:B0-----:R-:W-:Y:S01]  /*1d40*/  PRMT R33, RZ, 0x7610, R33 ;  /* 0x00007610ff217816 */ /* 0x001fe20000000021 */
[----:B-1----:R-:W-:-:S05]  /*1d50*/  IMAD.WIDE R34, R73, 0x2, R82 ;  /* 0x0000000249227825 */ /* 0x002fca00078e0252 */
[----:B------:R0:W3:Y:S01]  /*1d60*/  @!P0 LDG.E.U16 R33, desc[UR8][R34.64] ;  /* 0x0000000822218981 */ /* 0x0000e2000c1e1500 */
[----:B----4-:R-:W-:-:S06]  /*1d70*/  PRMT R92, RZ, 0x7610, R92 ;  /* 0x00007610ff5c7816 */ /* 0x010fcc000000005c */
[----:B------:R1:W4:Y:S01]  /*1d80*/  @!P0 LDG.E.U16 R92, desc[UR8][R42.64] ;  /* 0x000000082a5c8981 */ /* 0x000322000c1e1500 */
[----:B0-----:R-:W-:-:S03]  /*1d90*/  IMAD.WIDE R34, R73, 0x2, R80 ;  /* 0x0000000249227825 */ /* 0x001fc600078e0250 */
[----:B------:R0:W-:Y:S02]  /*1da0*/  STS.U16 [R6+UR5+0x600], R32 ;  /* 0x0006002006007988 */ /* 0x0001e40008000405 */
[----:B0-----:R-:W-:Y:S02]  /*1db0*/  PRMT R32, RZ, 0x7610, R32 ;  /* 0x00007610ff207816 */ /* 0x001fe40000000020 */
[----:B-----5:R0:W-:Y:S04]  /*1dc0*/  STS.U16 [R6+UR5+0x700], R93 ;  /* 0x0007005d06007988 */ /* 0x0201e80008000405 */
[----:B------:R5:W4:Y:S01]  /*1dd0*/  @!P0 LDG.E.U16 R32, desc[UR8][R34.64] ;  /* 0x0000000822208981 */ /* 0x000b22000c1e1500 */
[----:B-1----:R-:W-:-:S04]  /*1de0*/  IMAD.WIDE R42, R73, 0x2, R78 ;  /* 0x00000002492a7825 */ /* 0x002fc800078e024e */
[----:B0-----:R-:W-:Y:S02]  /*1df0*/  IMAD.MOV.U32 R93, RZ, RZ, R41 ;  /* 0x000000ffff5d7224 */ /* 0x001fe400078e0029 */
[----:B-----5:R-:W-:Y:S01]  /*1e00*/  IMAD.WIDE R34, R73, 0x2, R76 ;  /* 0x0000000249227825 */ /* 0x020fe200078e024c */
[----:B--2---:R0:W-:Y:S02]  /*1e10*/  STS.U16 [R6+UR5+0x800], R72 ;  /* 0x0008004806007988 */ /* 0x0041e40008000405 */
[----:B0-----:R-:W-:-:S06]  /*1e20*/  PRMT R72, RZ, 0x7610, R72 ;  /* 0x00007610ff487816 */ /* 0x001fcc0000000048 */
[----:B------:R-:W2:Y:S04]  /*1e30*/  @!P0 LDG.E.U16 R72, desc[UR8][R42.64] ;  /* 0x000000082a488981 */ /* 0x000ea8000c1e1500 */
[----:B---3--:R0:W-:Y:S02]  /*1e40*/  STS.U16 [R6+UR5+0x900], R74 ;  /* 0x0009004a06007988 */ /* 0x0081e40008000405 */
[----:B0-----:R-:W-:Y:S02]  /*1e50*/  PRMT R74, RZ, 0x7610, R74 ;  /* 0x00007610ff4a7816 */ /* 0x001fe4000000004a */
[----:B------:R0:W-:Y:S04]  /*1e60*/  STS.U16 [R6+UR5+0xb00], R33 ;  /* 0x000b002106007988 */ /* 0x0001e80008000405 */
[----:B------:R1:W3:Y:S04]  /*1e70*/  @!P0 LDG.E.U16 R74, desc[UR8][R34.64] ;  /* 0x00000008224a8981 */ /* 0x0002e8000c1e1500 */
[----:B----4-:R4:W-:Y:S01]  /*1e80*/  STS.U16 [R6+UR5+0xa00], R92 ;  /* 0x000a005c06007988 */ /* 0x0109e20008000405 */
[----:B0-----:R-:W-:Y:S01]  /*1e90*/  PRMT R33, RZ, 0x7610, R33 ;  /* 0x00007610ff217816 */ /* 0x001fe20000000021 */
[----:B----4-:R-:W-:-:S04]  /*1ea0*/  IMAD.MOV.U32 R92, RZ, RZ, R40 ;  /* 0x000000ffff5c7224 */ /* 0x010fc800078e0028 */
[----:B-1----:R-:W-:-:S05]  /*1eb0*/  IMAD.WIDE R34, R73, 0x2, R92 ;  /* 0x0000000249227825 */ /* 0x002fca00078e025c */
[----:B------:R-:W4:Y:S04]  /*1ec0*/  @!P0 LDG.E.U16 R33, desc[UR8][R34.64] ;  /* 0x0000000822218981 */ /* 0x000f28000c1e1500 */
[----:B------:R-:W-:Y:S01]  /*1ed0*/  STS.U16 [R6+UR5+0xc00], R32 ;  /* 0x000c002006007988 */ /* 0x000fe20008000405 */
[----:B------:R-:W-:-:S04]  /*1ee0*/  UIADD3 UR6, UPT, UPT, UR6, -0x1, URZ ;  /* 0xffffffff06067890 */ /* 0x000fc8000fffe0ff */
[----:B------:R-:W-:Y:S01]  /*1ef0*/  UISETP.NE.U32.AND UP0, UPT, UR6, URZ, UPT ;  /* 0x000000ff0600728c */ /* 0x000fe2000bf05070 */
[----:B------:R-:W-:Y:S01]  /*1f00*/  IMAD.WIDE R60, R75, 0x2, R60 ;  /* 0x000000024b3c7825 */ /* 0x000fe200078e023c */
[----:B------:R-:W-:-:S03]  /*1f10*/  UIADD3 UR7, UPT, UPT, UR7, -0x10, URZ ;  /* 0xfffffff007077890 */ /* 0x000fc6000fffe0ff */
[----:B------:R-:W-:-:S04]  /*1f20*/  IMAD.WIDE R76, R75, 0x2, R76 ;  /* 0x000000024b4c7825 */ /* 0x000fc800078e024c */
        /* <DEDUP_REMOVED lines=13> */
[----:B------:R-:W-:Y:S01]  /*2000*/  IMAD.WIDE R50, R70, 0x2, R50 ;  /* 0x0000000246327825 */ /* 0x000fe200078e0232 */
[----:B--2---:R-:W-:Y:S04]  /*2010*/  STS.U16 [R6+UR5+0xd00], R72 ;  /* 0x000d004806007988 */ /* 0x004fe80008000405 */
[----:B---3--:R-:W-:Y:S04]  /*2020*/  STS.U16 [R6+UR5+0xe00], R74 ;  /* 0x000e004a06007988 */ /* 0x008fe80008000405 */
[----:B----4-:R-:W-:Y:S01]  /*2030*/  STS.U16 [R6+UR5+0xf00], R33 ;  /* 0x000f002106007988 */ /* 0x010fe20008000405 */
[----:B------:R-:W-:Y:S06]  /*2040*/  BAR.SYNC.DEFER_BLOCKING 0x0 ;  /* 0x0000000000007b1d */ /* 0x000fec0000010000 */
[----:B------:R-:W-:Y:S04]  /*2050*/  LDSM.16.MT88.4 R32, [R5+0x1000] ;  /* 0x001000000520783b */ /* 0x000fe80000004200 */
[----:B------:R-:W0:Y:S02]  /*2060*/  LDSM.16.M88.4 R40, [R4] ;  /* 0x000000000428783b */ /* 0x000e240000000200 */
[C---:B0-----:R-:W-:Y:S08]  /*2070*/  HMMA.16816.F32.BF16 R28, R32.reuse, R40, R28 ;  /* 0x00000028201c723c */ /* 0x041ff0000004181c */
[C---:B------:R-:W-:Y:S01]  /*2080*/  HMMA.16816.F32.BF16 R20, R32.reuse, R42, R20 ;  /* 0x0000002a2014723c */ /* 0x040fe20000041814 */
[----:B------:R-:W0:Y:S07]  /*2090*/  LDSM.16.M88.4 R40, [R4+0x800] ;  /* 0x000800000428783b */ /* 0x000e2e0000000200 */
[C---:B0-----:R-:W-:Y:S08]  /*20a0*/  HMMA.16816.F32.BF16 R24, R32.reuse, R42, R24 ;  /* 0x0000002a2018723c */ /* 0x041ff00000041818 */
[----:B------:R-:W-:Y:S01]  /*20b0*/  HMMA.16816.F32.BF16 R36, R32, R40, R36 ;  /* 0x000000282024723c */ /* 0x000fe20000041824 */
[----:B------:R-:W-:-:S04]  /*20c0*/  IMAD.WIDE R40, R75, 0x2, R92 ;  /* 0x000000024b287825 */ /* 0x000fc800078e025c */
[----:B------:R-:W-:Y:S01]  /*20d0*/  IMAD.MOV.U32 R92, RZ, RZ, R60 ;  /* 0x000000ffff5c7224 */ /* 0x000fe200078e003c */
[----:B------:R-:W-:-:S14]  /*20e0*/  BRA.U UP0, `(.L_x_2) ;  /* 0xfffffff900447547 */ /* 0x000fdc000b83ffff */
[----:B------:R-:W-:Y:S02]  /*20f0*/  F2FP.BF16.F32.PACK_AB R32, R23, R31 ;  /* 0x0000001f1720723e */ /* 0x000fe400000010ff */
[----:B------:R-:W-:Y:S02]  /*2100*/  F2FP.BF16.F32.PACK_AB R2, R21, R29 ;  /* 0x0000001d1502723e */ /* 0x000fe400000010ff */
[----:B------:R-:W-:Y:S02]  /*2110*/  F2FP.BF16.F32.PACK_AB R33, R27, R39 ;  /* 0x000000271b21723e */ /* 0x000fe400000010ff */
[----:B------:R-:W-:Y:S02]  /*2120*/  F2FP.BF16.F32.PACK_AB R23, R26, R38 ;  /* 0x000000261a17723e */ /* 0x000fe400000010ff */
[----:B------:R-:W-:Y:S02]  /*2130*/  F2FP.BF16.F32.PACK_AB R22, R22, R30 ;  /* 0x0000001e1616723e */ /* 0x000fe400000010ff */
[----:B------:R-:W-:-:S02]  /*2140*/  F2FP.BF16.F32.PACK_AB R3, R25, R37 ;  /* 0x000000251903723e */ /* 0x000fc400000010ff */
[----:B------:R-:W-:Y:S02]  /*2150*/  F2FP.BF16.F32.PACK_AB R21, R24, R36 ;  /* 0x000000241815723e */ /* 0x000fe400000010ff */
[----:B------:R-:W-:-:S07]  /*2160*/  F2FP.BF16.F32.PACK_AB R20, R20, R28 ;  /* 0x0000001c1414723e */ /* 0x000fce00000010ff */
.L_x_1:
[----:B------:R-:W0:Y:S01]  /*2170*/  S2R R26, SR_TID.X ;  /* 0x00000000001a7919 */ /* 0x000e220000002100 */
[----:B------:R-:W1:Y:S08]  /*2180*/  S2UR UR5, SR_CgaCtaId ;  /* 0x00000000000579c3 */ /* 0x000e700000008800 */
[----:B------:R-:W-:Y:S01]  /*2190*/  BAR.SYNC.DEFER_BLOCKING 0x0 ;  /* 0x0000000000007b1d */ /* 0x000fe20000010000 */
[----:B------:R-:W-:-:S02]  /*21a0*/  ISETP.NE.U32.AND P0, PT, R9, RZ, PT ;  /* 0x000000ff0900720c */ /* 0x000fc40003f05070 */
[----:B------:R-:W-:Y:S02]  /*21b0*/  LOP3.LUT R9, R8, 0xf8, RZ, 0xc0, !PT ;  /* 0x000000f808097812 */ /* 0x000fe400078ec0ff */
[----:B------:R-:W-:Y:S01]  /*21c0*/  SEL R5, RZ, 0x420, !P0 ;  /* 0x00000420ff057807 */ /* 0x000fe20004000000 */
[----:B------:R-:W-:Y:S02]  /*21d0*/  UMOV UR4, 0x400 ;  /* 0x0000040000047882 */ /* 0x000fe40000000000 */
[----:B------:R-:W2:Y:S01]  /*21e0*/  LDC R31, c[0x0][0x3b8] ;  /* 0x0000ee00ff1f7b82 */ /* 0x000ea20000000800 */
[----:B------:R-:W3:Y:S01]  /*21f0*/  LDCU.128 UR12, c[0x0][0x390] ;  /* 0x00007200ff0c77ac */ /* 0x000ee20008000c00 */
[----:B-1----:R-:W-:Y:S01]  /*2200*/  ULEA UR4, UR5, UR4, 0x18 ;  /* 0x0000000405047291 */ /* 0x002fe2000f8ec0ff */
[----:B------:R-:W1:Y:S01]  /*2210*/  LDCU UR5, c[0x0][0x3b4] ;  /* 0x00007680ff0577ac */ /* 0x000e620008000800 */
[----:B---3--:R-:W-:Y:S02]  /*2220*/  ISETP.GE.AND P0, PT, R10, UR14, PT ;  /* 0x0000000e0a007c0c */ /* 0x008fe4000bf06270 */
[----:B0-----:R-:W-:-:S02]  /*2230*/  LOP3.LUT R0, R26, 0x60, RZ, 0xc0, !PT ;  /* 0x000000601a007812 */ /* 0x001fc400078ec0ff */
[----:B------:R-:W-:Y:S02]  /*2240*/  LOP3.LUT R4, R26, 0xc, RZ, 0xc0, !PT ;  /* 0x0000000c1a047812 */ /* 0x000fe400078ec0ff */
[----:B------:R-:W-:Y:S01]  /*2250*/  ISETP.LT.AND P3, PT, R49, UR15, !P0 ;  /* 0x0000000f31007c0c */ /* 0x000fe2000c761270 */
[----:B------:R-:W-:Y:S01]  /*2260*/  IMAD.SHL.U32 R0, R0, 0x8, RZ ;  /* 0x0000000800007824 */ /* 0x000fe200078e00ff */
[----:B------:R-:W-:Y:S01]  /*2270*/  ISETP.LT.AND P4, PT, R66, UR15, !P0 ;  /* 0x0000000f42007c0c */ /* 0x000fe2000c781270 */
[C---:B------:R-:W-:Y:S01]  /*2280*/  IMAD R5, R4.reuse, 0x2, R5 ;  /* 0x0000000204057824 */ /* 0x040fe200078e0205 */
[----:B------:R-:W-:Y:S01]  /*2290*/  ISETP.LT.AND P2, PT, R45, UR15, !P0 ;  /* 0x0000000f2d007c0c */ /* 0x000fe2000c741270 */
[----:B------:R-:W-:Y:S02]  /*22a0*/  IMAD R9, R4, 0x100, R9 ;  /* 0x0000010004097824 */ /* 0x000fe400078e0209 */
[----:B--2---:R-:W-:Y:S01]  /*22b0*/  IMAD R49, R49, R31, RZ ;  /* 0x0000001f31317224 */ /* 0x004fe200078e02ff */
[----:B------:R-:W-:Y:S01]  /*22c0*/  LOP3.LUT R24, R5, R7, R0, 0x1e, !PT ;  /* 0x0000000705187212 */ /* 0x000fe200078e1e00 */
[----:B-1----:R-:W-:Y:S01]  /*22d0*/  IMAD R0, R10, UR5, RZ ;  /* 0x000000050a007c24 */ /* 0x002fe2000f8e02ff */
[----:B------:R-:W-:Y:S01]  /*22e0*/  LOP3.LUT R26, R9, 0x60, R26, 0x78, !PT ;  /* 0x00000060091a7812 */ /* 0x000fe200078e781a */
[----:B------:R-:W-:Y:S01]  /*22f0*/  IMAD R10, R66, R31, RZ ;  /* 0x0000001f420a7224 */ /* 0x000fe200078e02ff */
[----:B------:R-:W-:Y:S01]  /*2300*/  LOP3.LUT R25, R24, 0x40, RZ, 0x3c, !PT ;  /* 0x0000004018197812 */ /* 0x000fe200078e3cff */
[----:B------:R0:W-:Y:S01]  /*2310*/  STS.64 [R24+UR4], R20 ;  /* 0x0000001418007988 */ /* 0x0001e20008000a04 */
[----:B------:R-:W-:-:S03]  /*2320*/  LEA R27, P1, R0, UR12, 0x1 ;  /* 0x0000000c001b7c11 */ /* 0x000fc6000f8208ff */
[----:B------:R-:W-:Y:S01]  /*2330*/  STS.64 [R24+UR4+0x80], R2 ;  /* 0x0000800218007988 */ /* 0x000fe20008000a04 */
[----:B------:R-:W-:-:S03]  /*2340*/  LEA.HI.X.SX32 R29, R0, UR13, 0x1, P1 ;  /* 0x0000000d001d7c11 */ /* 0x000fc600088f0eff */
[----:B------:R1:W-:Y:S04]  /*2350*/  STS.64 [R25+UR4+0x800], R22 ;  /* 0x0008001619007988 */ /* 0x0003e80008000a04 */
[----:B------:R2:W-:Y:S01]  /*2360*/  STS.64 [R25+UR4+0x880], R32 ;  /* 0x0008802019007988 */ /* 0x0005e20008000a04 */
[----:B------:R-:W-:Y:S01]  /*2370*/  BAR.SYNC.DEFER_BLOCKING 0x0 ;  /* 0x0000000000007b1d */ /* 0x000fe20000010000 */
[CC--:B0-----:R-:W-:Y:S02]  /*2380*/  LEA R20, P1, R10.reuse, R27.reuse, 0x1 ;  /* 0x0000001b0a147211 */ /* 0x0c1fe400078208ff */
[----:B-1----:R-:W-:Y:S02]  /*2390*/  LEA R22, P5, R49, R27, 0x1 ;  /* 0x0000001b31167211 */ /* 0x002fe400078a08ff */
[-C--:B------:R-:W-:Y:S01]  /*23a0*/  LEA.HI.X.SX32 R21, R10, R29.reuse, 0x1, P1 ;  /* 0x0000001d0a157211 */ /* 0x080fe200008f0eff */
[----:B------:R-:W-:Y:S01]  /*23b0*/  IMAD R10, R31, 0x10, R10 ;  /* 0x000000101f0a7824 */ /* 0x000fe200078e020a */
[----:B------:R-:W-:-:S02]  /*23c0*/  LEA.HI.X.SX32 R23, R49, R29, 0x1, P5 ;  /* 0x0000001d31177211 */ /* 0x000fc400028f0eff */
[----:B------:R-:W-:Y:S01]  /*23d0*/  ISETP.LT.AND P1, PT, R46, UR15, !P0 ;  /* 0x0000000f2e007c0c */ /* 0x000fe2000c721270 */
[----:B------:R-:W-:Y:S01]  /*23e0*/  IMAD R0, R31, 0x8, R10 ;  /* 0x000000081f007824 */ /* 0x000fe200078e020a */
[C---:B------:R-:W-:Y:S02]  /*23f0*/  LEA R24, P6, R10.reuse, R27, 0x1 ;  /* 0x0000001b0a187211 */ /* 0x040fe400078c08ff */
[----:B------:R-:W-:Y:S02]  /*2400*/  ISETP.LT.AND P5, PT, R19, UR15, !P0 ;  /* 0x0000000f13007c0c */ /* 0x000fe4000c7a1270 */
[----:B--2---:R-:W-:Y:S01]  /*2410*/  LEA.HI.X.SX32 R25, R10, R29, 0x1, P6 ;  /* 0x0000001d0a197211 */ /* 0x004fe200030f0eff */
[----:B------:R-:W-:Y:S01]  /*2420*/  IMAD R10, R31, 0x8, R0 ;  /* 0x000000081f0a7824 */ /* 0x000fe200078e0200 */
[----:B------:R-:W0:Y:S04]  /*2430*/  LDS.64 R8, [R26+UR4] ;  /* 0x000000041a087984 */ /* 0x000e280008000a00 */
[----:B------:R-:W1:Y:S04]  /*2440*/  LDS.64 R6, [R26+UR4+0x100] ;  /* 0x000100041a067984 */ /* 0x000e680008000a00 */
[----:B------:R-:W2:Y:S04]  /*2450*/  LDS.64 R4, [R26+UR4+0x200] ;  /* 0x000200041a047984 */ /* 0x000ea80008000a00 */
[----:B------:R-:W3:Y:S04]  /*2460*/  LDS.64 R2, [R26+UR4+0x300] ;  /* 0x000300041a027984 */ /* 0x000ee80008000a00 */
[----:B0-----:R0:W-:Y:S01]  /*2470*/  @P4 STG.E.U16 desc[UR8][R20.64], R8 ;  /* 0x0000000814004986 */ /* 0x0011e2000c101508 */
[----:B------:R-:W-:-:S03]  /*2480*/  ISETP.LT.AND P4, PT, R44, UR15, !P0 ;  /* 0x0000000f2c007c0c */ /* 0x000fc6000c781270 */
[----:B-1----:R1:W-:Y:S01]  /*2490*/  @P3 STG.E.U16 desc[UR8][R22.64], R6 ;  /* 0x0000000616003986 */ /* 0x0023e2000c101508 */
[----:B------:R-:W-:Y:S02]  /*24a0*/  ISETP.LT.AND P3, PT, R18, UR15, !P0 ;  /* 0x0000000f12007c0c */ /* 0x000fe4000c761270 */
[C---:B------:R-:W-:Y:S01]  /*24b0*/  LEA R18, P6, R0.reuse, R27, 0x1 ;  /* 0x0000001b00127211 */ /* 0x040fe200078c08ff */
[----:B--2---:R2:W-:Y:S01]  /*24c0*/  @P1 STG.E.U16 desc[UR8][R24.64], R4 ;  /* 0x0000000418001986 */ /* 0x0045e2000c101508 */
[----:B------:R-:W-:Y:S02]  /*24d0*/  ISETP.LT.AND P1, PT, R17, UR15, !P0 ;  /* 0x0000000f11007c0c */ /* 0x000fe4000c721270 */
[----:B------:R-:W-:Y:S01]  /*24e0*/  LEA.HI.X.SX32 R19, R0, R29, 0x1, P6 ;  /* 0x0000001d00137211 */ /* 0x000fe200030f0eff */
[C---:B------:R-:W-:Y:S01]  /*24f0*/  IMAD R0, R31.reuse, 0x8, R10 ;  /* 0x000000081f007824 */ /* 0x040fe200078e020a */
[----:B0-----:R-:W-:Y:S02]  /*2500*/  LEA R20, P6, R10, R27, 0x1 ;  /* 0x0000001b0a147211 */ /* 0x001fe400078c08ff */
[----:B------:R-:W-:Y:S01]  /*2510*/  PRMT R17, R8, 0x7632, R17 ;  /* 0x0000763208117816 */ /* 0x000fe20000000011 */
[----:B---3--:R-:W-:Y:S01]  /*2520*/  @P2 STG.E.U16 desc[UR8][R18.64], R2 ;  /* 0x0000000212002986 */ /* 0x008fe2000c101508 */
[----:B------:R-:W-:Y:S01]  /*2530*/  LEA.HI.X.SX32 R21, R10, R29, 0x1, P6 ;  /* 0x0000001d0a157211 */ /* 0x000fe200030f0eff */
[----:B------:R-:W-:Y:S01]  /*2540*/  IMAD R8, R31, 0x8, R0 ;  /* 0x000000081f087824 */ /* 0x000fe200078e0200 */
[----:B------:R-:W-:-:S02]  /*2550*/  ISETP.LT.AND P2, PT, R16, UR15, !P0 ;  /* 0x0000000f10007c0c */ /* 0x000fc4000c741270 */
[----:B------:R-:W-:Y:S01]  /*2560*/  LEA R16, P6, R0, R27, 0x1 ;  /* 0x0000001b00107211 */ /* 0x000fe200078c08ff */
[----:B------:R0:W-:Y:S01]  /*2570*/  @P4 STG.E.U16 desc[UR8][R20.64], R17 ;  /* 0x0000001114004986 */ /* 0x0001e2000c101508 */
[C---:B------:R-:W-:Y:S01]  /*2580*/  ISETP.LT.AND P4, PT, R48.reuse, UR15, !P0 ;  /* 0x0000000f30007c0c */ /* 0x040fe2000c781270 */
[----:B------:R-:W-:Y:S01]  /*2590*/  IMAD R48, R48, R31, RZ ;  /* 0x0000001f30307224 */ /* 0x000fe200078e02ff */
[----:B-1----:R-:W-:Y:S02]  /*25a0*/  PRMT R6, R6, 0x7632, R6 ;  /* 0x0000763206067816 */ /* 0x002fe40000000006 */
[----:B--2---:R-:W-:Y:S02]  /*25b0*/  PRMT R4, R4, 0x7632, R4 ;  /* 0x0000763204047816 */ /* 0x004fe40000000004 */
[----:B------:R-:W-:Y:S02]  /*25c0*/  PRMT R10, R2, 0x7632, R10 ;  /* 0x00007632020a7816 */ /* 0x000fe4000000000a */
[----:B0-----:R-:W-:-:S02]  /*25d0*/  LEA.HI.X.SX32 R17, R0, R29, 0x1, P6 ;  /* 0x0000001d00117211 */ /* 0x001fc400030f0eff */
[----:B------:R-:W-:-:S03]  /*25e0*/  LEA R22, P6, R8, R27, 0x1 ;  /* 0x0000001b08167211 */ /* 0x000fc600078c08ff */
[----:B------:R0:W-:Y:S01]  /*25f0*/  @P5 STG.E.U16 desc[UR8][R16.64], R6 ;  /* 0x0000000610005986 */ /* 0x0001e2000c101508 */
[----:B------:R-:W-:Y:S01]  /*2600*/  LEA.HI.X.SX32 R23, R8, R29, 0x1, P6 ;  /* 0x0000001d08177211 */ /* 0x000fe200030f0eff */
[----:B------:R-:W-:Y:S01]  /*2610*/  IMAD R8, R31, 0x10, R8 ;  /* 0x000000101f087824 */ /* 0x000fe200078e0208 */
[C---:B------:R-:W-:Y:S02]  /*2620*/  LEA R18, P6, R48.reuse, R27, 0x1 ;  /* 0x0000001b30127211 */ /* 0x040fe400078c08ff */
[----:B------:R-:W-:Y:S01]  /*2630*/  ISETP.LT.AND P5, PT, R15, UR15, !P0 ;  /* 0x0000000f0f007c0c */ /* 0x000fe2000c7a1270 */
[C---:B------:R-:W-:Y:S01]  /*2640*/  IMAD R0, R31.reuse, 0x8, R8 ;  /* 0x000000081f007824 */ /* 0x040fe200078e0208 */
[----:B------:R-:W-:Y:S01]  /*2650*/  LEA.HI.X.SX32 R19, R48, R29, 0x1, P6 ;  /* 0x0000001d30137211 */ /* 0x000fe200030f0eff */
[----:B------:R1:W-:Y:S01]  /*2660*/  @P3 STG.E.U16 desc[UR8][R22.64], R4 ;  /* 0x0000000416003986 */ /* 0x0003e2000c101508 */
[-C--:B------:R-:W-:Y:S01]  /*2670*/  LEA R20, P3, R8, R27.reuse, 0x1 ;  /* 0x0000001b08147211 */ /* 0x080fe200078608ff */
[----:B------:R-:W-:Y:S01]  /*2680*/  IMAD R2, R31, 0x8, R0 ;  /* 0x000000081f027824 */ /* 0x000fe200078e0200 */
[----:B0-----:R-:W-:Y:S01]  /*2690*/  LEA R16, P6, R0, R27, 0x1 ;  /* 0x0000001b00107211 */ /* 0x001fe200078c08ff */
[----:B------:R0:W-:Y:S01]  /*26a0*/  @P4 STG.E.U16 desc[UR8][R18.64], R10 ;  /* 0x0000000a12004986 */ /* 0x0001e2000c101508 */
[----:B------:R-:W-:Y:S01]  /*26b0*/  LEA.HI.X.SX32 R21, R8, R29, 0x1, P3 ;  /* 0x0000001d08157211 */ /* 0x000fe200018f0eff */
[----:B------:R-:W-:Y:S01]  /*26c0*/  IMAD R8, R47, R31, RZ ;  /* 0x0000001f2f087224 */ /* 0x000fe200078e02ff */
[----:B------:R-:W-:Y:S01]  /*26d0*/  LEA.HI.X.SX32 R17, R0, R29, 0x1, P6 ;  /* 0x0000001d00117211 */ /* 0x000fe200030f0eff */
[C---:B------:R-:W-:Y:S01]  /*26e0*/  IMAD R0, R31.reuse, 0x8, R2 ;  /* 0x000000081f007824 */ /* 0x040fe200078e0202 */
[----:B------:R-:W-:Y:S01]  /*26f0*/  ISETP.LT.AND P4, PT, R14, UR15, !P0 ;  /* 0x0000000f0e007c0c */ /* 0x000fe2000c781270 */
[----:B------:R2:W-:Y:S01]  /*2700*/  @P1 STG.E.U16 desc[UR8][R20.64], R9 ;  /* 0x0000000914001986 */ /* 0x0005e2000c101508 */
[C---:B------:R-:W-:Y:S01]  /*2710*/  LEA R14, P1, R2.reuse, R27, 0x1 ;  /* 0x0000001b020e7211 */ /* 0x040fe200078208ff */
[----:B-1----:R-:W-:Y:S01]  /*2720*/  IMAD R4, R31, 0x8, R0 ;  /* 0x000000081f047824 */ /* 0x002fe200078e0200 */
[----:B------:R-:W-:Y:S01]  /*2730*/  ISETP.LT.AND P3, PT, R13, UR15, !P0 ;  /* 0x0000000f0d007c0c */ /* 0x000fe2000c761270 */
[----:B------:R1:W-:Y:S01]  /*2740*/  @P2 STG.E.U16 desc[UR8][R16.64], R7 ;  /* 0x0000000710002986 */ /* 0x0003e2000c101508 */
[----:B------:R-:W-:Y:S01]  /*2750*/  LEA.HI.X.SX32 R15, R2, R29, 0x1, P1 ;  /* 0x0000001d020f7211 */ /* 0x000fe200008f0eff */
[----:B------:R-:W-:Y:S01]  /*2760*/  IMAD R6, R31, 0x8, R4 ;  /* 0x000000081f067824 */ /* 0x000fe200078e0204 */
[----:B------:R-:W-:-:S02]  /*2770*/  LEA R22, P1, R4, R27, 0x1 ;  /* 0x0000001b04167211 */ /* 0x000fc400078208ff */
[----:B0-----:R-:W-:Y:S01]  /*2780*/  LEA R18, P2, R0, R27, 0x1 ;  /* 0x0000001b00127211 */ /* 0x001fe200078408ff */
[----:B------:R-:W-:Y:S01]  /*2790*/  IMAD R2, R31, 0x8, R6 ;  /* 0x000000081f027824 */ /* 0x000fe200078e0206 */
[-C--:B------:R-:W-:Y:S01]  /*27a0*/  LEA.HI.X.SX32 R23, R4, R29.reuse, 0x1, P1 ;  /* 0x0000001d04177211 */ /* 0x080fe200008f0eff */
[----:B------:R0:W-:Y:S01]  /*27b0*/  @P5 STG.E.U16 desc[UR8][R14.64], R5 ;  /* 0x000000050e005986 */ /* 0x0001e2000c101508 */
[----:B------:R-:W-:Y:S02]  /*27c0*/  LEA.HI.X.SX32 R19, R0, R29, 0x1, P2 ;  /* 0x0000001d00137211 */ /* 0x000fe400010f0eff */
[-C--:B--2---:R-:W-:Y:S02]  /*27d0*/  LEA R20, P6, R6, R27.reuse, 0x1 ;  /* 0x0000001b06147211 */ /* 0x084fe400078c08ff */
[----:B-1----:R-:W-:Y:S01]  /*27e0*/  LEA R16, P1, R2, R27, 0x1 ;  /* 0x0000001b02107211 */ /* 0x002fe200078208ff */
[----:B------:R0:W-:Y:S01]  /*27f0*/  @P4 STG.E.U16 desc[UR8][R18.64], R3 ;  /* 0x0000000312004986 */ /* 0x0001e2000c101508 */
[----:B------:R-:W-:-:S02]  /*2800*/  ISETP.LT.AND P2, PT, R12, UR15, !P0 ;  /* 0x0000000f0c007c0c */ /* 0x000fc4000c741270 */
[-C--:B------:R-:W-:Y:S02]  /*2810*/  LEA.HI.X.SX32 R17, R2, R29.reuse, 0x1, P1 ;  /* 0x0000001d02117211 */ /* 0x080fe400008f0eff */
[----:B------:R-:W-:Y:S02]  /*2820*/  ISETP.LT.AND P1, PT, R11, UR15, !P0 ;  /* 0x0000000f0b007c0c */ /* 0x000fe4000c721270 */
[----:B------:R-:W-:Y:S02]  /*2830*/  ISETP.LT.AND P0, PT, R47, UR15, !P0 ;  /* 0x0000000f2f007c0c */ /* 0x000fe4000c701270 */
[----:B------:R-:W-:Y:S02]  /*2840*/  LEA.HI.X.SX32 R21, R6, R29, 0x1, P6 ;  /* 0x0000001d06157211 */ /* 0x000fe400030f0eff */
[----:B------:R-:W-:Y:S02]  /*2850*/  LEA R10, P6, R8, R27, 0x1 ;  /* 0x0000001b080a7211 */ /* 0x000fe400078c08ff */
[----:B------:R-:W-:-:S02]  /*2860*/  PRMT R9, R9, 0x7632, R9 ;  /* 0x0000763209097816 */ /* 0x000fc40000000009 */
[----:B------:R-:W-:Y:S02]  /*2870*/  LEA.HI.X.SX32 R11, R8, R29, 0x1, P6 ;  /* 0x0000001d080b7211 */ /* 0x000fe400030f0eff */
[----:B------:R-:W-:Y:S01]  /*2880*/  PRMT R7, R7, 0x7632, R7 ;  /* 0x0000763207077816 */ /* 0x000fe20000000007 */
[----:B------:R0:W-:Y:S01]  /*2890*/  @P3 STG.E.U16 desc[UR8][R22.64], R9 ;  /* 0x0000000916003986 */ /* 0x0001e2000c101508 */
[----:B------:R-:W-:-:S03]  /*28a0*/  PRMT R8, R5, 0x7632, R8 ;  /* 0x0000763205087816 */ /* 0x000fc60000000008 */
[----:B------:R0:W-:Y:S04]  /*28b0*/  @P2 STG.E.U16 desc[UR8][R20.64], R7 ;  /* 0x0000000714002986 */ /* 0x0001e8000c101508 */
[----:B------:R0:W-:Y:S01]  /*28c0*/  @P1 STG.E.U16 desc[UR8][R16.64], R8 ;  /* 0x0000000810001986 */ /* 0x0001e2000c101508 */
[----:B------:R-:W-:Y:S05]  /*28d0*/  @!P0 EXIT ;  /* 0x000000000000894d */ /* 0x000fea0003800000 */
[----:B0-----:R-:W-:-:S05]  /*28e0*/  PRMT R5, R3, 0x7632, R5 ;  /* 0x0000763203057816 */ /* 0x001fca0000000005 */
[----:B------:R-:W-:Y:S01]  /*28f0*/  STG.E.U16 desc[UR8][R10.64], R5 ;  /* 0x000000050a007986 */ /* 0x000fe2000c101508 */
[----:B------:R-:W-:Y:S05]  /*2900*/  EXIT ;  /* 0x000000000000794d */ /* 0x000fea0003800000 */
.L_x_3:
[----:B------:R-:W-:-:S00]  /*2910*/  BRA `(.L_x_3) ;  /* 0xfffffffc00fc7947 */ /* 0x000fc0000383ffff */
[----:B------:R-:W-:-:S00]  /*2920*/  NOP ;  /* 0x0000000000007918 */ /* 0x000fc00000000000 */
        /* <DEDUP_REMOVED lines=13> */
.L_x_4:


//--------------------- .nv.shared.matmul_kernel  --------------------------
	.section	.nv.shared.matmul_kernel,"aw",@nobits
	.sectionflags	@""
	.align	16
	.zero		1024


//--------------------- .nv.shared.reserved.0     --------------------------
	.section	.nv.shared.reserved.0,"aw",@nobits
	.weak		__nv_reservedSMEM_offset_0_alias
	.size		__nv_reservedSMEM_offset_0_alias, 0, 64
	.other		__nv_reservedSMEM_offset_0_alias,@"STO_CUDA_RESERVED_SHARED STV_DEFAULT"
__nv_reservedSMEM_offset_0_alias:
	.zero		0
	.zero		64


//--------------------- .nv.constant0.matmul_kernel --------------------------
	.section	.nv.constant0.matmul_kernel,"a",@progbits
	.sectionflags	@""
	.align	4
.nv.constant0.matmul_kernel:
	.zero		976


//--------------------- SYMBOLS --------------------------

	.type		.nv.reservedSmem.offset0,@object
	.size		.nv.reservedSmem.offset0,0x4
	.type		.nv.reservedSmem.cap,@object
	.size		.nv.reservedSmem.cap,0x4
